//
// Generated by NVIDIA NVVM Compiler
//
// Compiler Build ID: CL-36424714
// Cuda compilation tools, release 13.0, V13.0.88
// Based on NVVM 20.0.0
//

.version 9.0
.target sm_100
.address_size 64

	// .globl	_Z29Sgemm_kernel_tiling_thread_2dILi128ELi8ELi128ELi8EEvPfS0_S0_mmmff
// _ZZ29Sgemm_kernel_tiling_thread_2dILi128ELi8ELi128ELi8EEvPfS0_S0_mmmffE2As has been demoted
// _ZZ29Sgemm_kernel_tiling_thread_2dILi128ELi8ELi128ELi8EEvPfS0_S0_mmmffE2Bs has been demoted

.visible .entry _Z29Sgemm_kernel_tiling_thread_2dILi128ELi8ELi128ELi8EEvPfS0_S0_mmmff(
	.param .u64 .ptr .align 1 _Z29Sgemm_kernel_tiling_thread_2dILi128ELi8ELi128ELi8EEvPfS0_S0_mmmff_param_0,
	.param .u64 .ptr .align 1 _Z29Sgemm_kernel_tiling_thread_2dILi128ELi8ELi128ELi8EEvPfS0_S0_mmmff_param_1,
	.param .u64 .ptr .align 1 _Z29Sgemm_kernel_tiling_thread_2dILi128ELi8ELi128ELi8EEvPfS0_S0_mmmff_param_2,
	.param .u64 _Z29Sgemm_kernel_tiling_thread_2dILi128ELi8ELi128ELi8EEvPfS0_S0_mmmff_param_3,
	.param .u64 _Z29Sgemm_kernel_tiling_thread_2dILi128ELi8ELi128ELi8EEvPfS0_S0_mmmff_param_4,
	.param .u64 _Z29Sgemm_kernel_tiling_thread_2dILi128ELi8ELi128ELi8EEvPfS0_S0_mmmff_param_5,
	.param .f32 _Z29Sgemm_kernel_tiling_thread_2dILi128ELi8ELi128ELi8EEvPfS0_S0_mmmff_param_6,
	.param .f32 _Z29Sgemm_kernel_tiling_thread_2dILi128ELi8ELi128ELi8EEvPfS0_S0_mmmff_param_7
)
{
	.reg .pred 	%p<12>;
	.reg .b32 	%r<58>;
	.reg .b32 	%f<665>;
	.reg .b64 	%rd<53>;
	// demoted variable
	.shared .align 4 .b8 _ZZ29Sgemm_kernel_tiling_thread_2dILi128ELi8ELi128ELi8EEvPfS0_S0_mmmffE2As[4096];
	// demoted variable
	.shared .align 4 .b8 _ZZ29Sgemm_kernel_tiling_thread_2dILi128ELi8ELi128ELi8EEvPfS0_S0_mmmffE2Bs[4096];
	ld.param.u64 	%rd12, [_Z29Sgemm_kernel_tiling_thread_2dILi128ELi8ELi128ELi8EEvPfS0_S0_mmmff_param_0];
	ld.param.u64 	%rd13, [_Z29Sgemm_kernel_tiling_thread_2dILi128ELi8ELi128ELi8EEvPfS0_S0_mmmff_param_1];
	ld.param.u64 	%rd10, [_Z29Sgemm_kernel_tiling_thread_2dILi128ELi8ELi128ELi8EEvPfS0_S0_mmmff_param_4];
	cvta.to.global.u64 	%rd1, %rd13;
	cvta.to.global.u64 	%rd2, %rd12;
	mov.u32 	%r15, %ctaid.y;
	mov.u32 	%r16, %ctaid.x;
	mov.u32 	%r1, %tid.x;
	mov.u32 	%r2, %tid.y;
	shl.b32 	%r3, %r15, 7;
	shl.b32 	%r4, %r16, 7;
	setp.eq.s64 	%p3, %rd10, 0;
	mov.f32 	%f601, 0f00000000;
	mov.f32 	%f602, %f601;
	mov.f32 	%f603, %f601;
	mov.f32 	%f604, %f601;
	mov.f32 	%f605, %f601;
	mov.f32 	%f606, %f601;
	mov.f32 	%f607, %f601;
	mov.f32 	%f608, %f601;
	mov.f32 	%f609, %f601;
	mov.f32 	%f610, %f601;
	mov.f32 	%f611, %f601;
	mov.f32 	%f612, %f601;
	mov.f32 	%f613, %f601;
	mov.f32 	%f614, %f601;
	mov.f32 	%f615, %f601;
	mov.f32 	%f616, %f601;
	mov.f32 	%f617, %f601;
	mov.f32 	%f618, %f601;
	mov.f32 	%f619, %f601;
	mov.f32 	%f620, %f601;
	mov.f32 	%f621, %f601;
	mov.f32 	%f622, %f601;
	mov.f32 	%f623, %f601;
	mov.f32 	%f624, %f601;
	mov.f32 	%f625, %f601;
	mov.f32 	%f626, %f601;
	mov.f32 	%f627, %f601;
	mov.f32 	%f628, %f601;
	mov.f32 	%f629, %f601;
	mov.f32 	%f630, %f601;
	mov.f32 	%f631, %f601;
	mov.f32 	%f632, %f601;
	mov.f32 	%f633, %f601;
	mov.f32 	%f634, %f601;
	mov.f32 	%f635, %f601;
	mov.f32 	%f636, %f601;
	mov.f32 	%f637, %f601;
	mov.f32 	%f638, %f601;
	mov.f32 	%f639, %f601;
	mov.f32 	%f640, %f601;
	mov.f32 	%f641, %f601;
	mov.f32 	%f642, %f601;
	mov.f32 	%f643, %f601;
	mov.f32 	%f644, %f601;
	mov.f32 	%f645, %f601;
	mov.f32 	%f646, %f601;
	mov.f32 	%f647, %f601;
	mov.f32 	%f648, %f601;
	mov.f32 	%f649, %f601;
	mov.f32 	%f650, %f601;
	mov.f32 	%f651, %f601;
	mov.f32 	%f652, %f601;
	mov.f32 	%f653, %f601;
	mov.f32 	%f654, %f601;
	mov.f32 	%f655, %f601;
	mov.f32 	%f656, %f601;
	mov.f32 	%f657, %f601;
	mov.f32 	%f658, %f601;
	mov.f32 	%f659, %f601;
	mov.f32 	%f660, %f601;
	mov.f32 	%f661, %f601;
	mov.f32 	%f662, %f601;
	mov.f32 	%f663, %f601;
	mov.f32 	%f664, %f601;
	@%p3 bra 	$L__BB0_9;
	ld.param.u64 	%rd45, [_Z29Sgemm_kernel_tiling_thread_2dILi128ELi8ELi128ELi8EEvPfS0_S0_mmmff_param_4];
	setp.lt.u32 	%p4, %r2, 16;
	setp.eq.s32 	%p5, %r1, 0;
	and.pred  	%p1, %p4, %p5;
	setp.eq.s32 	%p6, %r2, 0;
	setp.lt.u32 	%p7, %r1, 16;
	and.pred  	%p2, %p6, %p7;
	mul.wide.u32 	%rd14, %r4, 4;
	add.s64 	%rd52, %rd1, %rd14;
	cvt.u64.u32 	%rd15, %r3;
	mul.lo.s64 	%rd16, %rd45, %rd15;
	shl.b64 	%rd17, %rd16, 2;
	add.s64 	%rd51, %rd2, %rd17;
	mov.b32 	%r54, 0;
	mov.f32 	%f601, 0f00000000;
	not.pred 	%p8, %p1;
	shl.b32 	%r20, %r2, 3;
	cvt.u64.u32 	%rd18, %r20;
	shl.b32 	%r22, %r1, 3;
	cvt.u64.u32 	%rd19, %r22;
	not.pred 	%p9, %p2;
$L__BB0_2:
	@%p8 bra 	$L__BB0_4;
	ld.param.u64 	%rd46, [_Z29Sgemm_kernel_tiling_thread_2dILi128ELi8ELi128ELi8EEvPfS0_S0_mmmff_param_4];
	mad.lo.s64 	%rd20, %rd46, %rd18, %rd19;
	shl.b64 	%rd21, %rd20, 2;
	add.s64 	%rd22, %rd51, %rd21;
	ld.global.f32 	%f261, [%rd22];
	shl.b32 	%r23, %r2, 6;
	add.s32 	%r24, %r23, %r22;
	shl.b32 	%r25, %r24, 2;
	mov.u32 	%r26, _ZZ29Sgemm_kernel_tiling_thread_2dILi128ELi8ELi128ELi8EEvPfS0_S0_mmmffE2As;
	add.s32 	%r27, %r26, %r25;
	st.shared.f32 	[%r27], %f261;
$L__BB0_4:
	@%p9 bra 	$L__BB0_6;
	ld.param.u64 	%rd48, [_Z29Sgemm_kernel_tiling_thread_2dILi128ELi8ELi128ELi8EEvPfS0_S0_mmmff_param_5];
	mov.u32 	%r28, %tid.y;
	shl.b32 	%r29, %r28, 3;
	cvt.u64.u32 	%rd23, %r29;
	mov.u32 	%r30, %tid.x;
	shl.b32 	%r31, %r30, 3;
	cvt.u64.u32 	%rd24, %r31;
	mad.lo.s64 	%rd25, %rd48, %rd23, %rd24;
	shl.b64 	%rd26, %rd25, 2;
	add.s64 	%rd27, %rd52, %rd26;
	ld.global.f32 	%f262, [%rd27];
	shl.b32 	%r32, %r30, 5;
	mov.u32 	%r33, _ZZ29Sgemm_kernel_tiling_thread_2dILi128ELi8ELi128ELi8EEvPfS0_S0_mmmffE2Bs;
	add.s32 	%r34, %r33, %r32;
	st.shared.f32 	[%r34], %f262;
$L__BB0_6:
	mov.u32 	%r36, %tid.y;
	shl.b32 	%r37, %r36, 8;
	mov.u32 	%r38, _ZZ29Sgemm_kernel_tiling_thread_2dILi128ELi8ELi128ELi8EEvPfS0_S0_mmmffE2As;
	add.s32 	%r39, %r37, %r38;
	add.s32 	%r55, %r39, 128;
	mov.u32 	%r40, %tid.x;
	shl.b32 	%r41, %r40, 5;
	mov.u32 	%r42, _ZZ29Sgemm_kernel_tiling_thread_2dILi128ELi8ELi128ELi8EEvPfS0_S0_mmmffE2Bs;
	add.s32 	%r43, %r41, %r42;
	add.s32 	%r57, %r43, 16;
	bar.sync 	0;
	mov.b32 	%r56, 16;
$L__BB0_7:
	ld.shared.f32 	%f263, [%r55+-128];
	ld.shared.f32 	%f264, [%r57+-16];
	fma.rn.f32 	%f664, %f263, %f264, %f664;
	ld.shared.f32 	%f265, [%r57+-12];
	fma.rn.f32 	%f663, %f263, %f265, %f663;
	ld.shared.f32 	%f266, [%r57+-8];
	fma.rn.f32 	%f662, %f263, %f266, %f662;
	ld.shared.f32 	%f267, [%r57+-4];
	fma.rn.f32 	%f661, %f263, %f267, %f661;
	ld.shared.f32 	%f268, [%r57];
	fma.rn.f32 	%f660, %f263, %f268, %f660;
	ld.shared.f32 	%f269, [%r57+4];
	fma.rn.f32 	%f659, %f263, %f269, %f659;
	ld.shared.f32 	%f270, [%r57+8];
	fma.rn.f32 	%f658, %f263, %f270, %f658;
	ld.shared.f32 	%f271, [%r57+12];
	fma.rn.f32 	%f657, %f263, %f271, %f657;
	ld.shared.f32 	%f272, [%r55+-96];
	fma.rn.f32 	%f656, %f272, %f264, %f656;
	fma.rn.f32 	%f655, %f272, %f265, %f655;
	fma.rn.f32 	%f654, %f272, %f266, %f654;
	fma.rn.f32 	%f653, %f272, %f267, %f653;
	fma.rn.f32 	%f652, %f272, %f268, %f652;
	fma.rn.f32 	%f651, %f272, %f269, %f651;
	fma.rn.f32 	%f650, %f272, %f270, %f650;
	fma.rn.f32 	%f649, %f272, %f271, %f649;
	ld.shared.f32 	%f273, [%r55+-64];
	fma.rn.f32 	%f648, %f273, %f264, %f648;
	fma.rn.f32 	%f647, %f273, %f265, %f647;
	fma.rn.f32 	%f646, %f273, %f266, %f646;
	fma.rn.f32 	%f645, %f273, %f267, %f645;
	fma.rn.f32 	%f644, %f273, %f268, %f644;
	fma.rn.f32 	%f643, %f273, %f269, %f643;
	fma.rn.f32 	%f642, %f273, %f270, %f642;
	fma.rn.f32 	%f641, %f273, %f271, %f641;
	ld.shared.f32 	%f274, [%r55+-32];
	fma.rn.f32 	%f640, %f274, %f264, %f640;
	fma.rn.f32 	%f639, %f274, %f265, %f639;
	fma.rn.f32 	%f638, %f274, %f266, %f638;
	fma.rn.f32 	%f637, %f274, %f267, %f637;
	fma.rn.f32 	%f636, %f274, %f268, %f636;
	fma.rn.f32 	%f635, %f274, %f269, %f635;
	fma.rn.f32 	%f634, %f274, %f270, %f634;
	fma.rn.f32 	%f633, %f274, %f271, %f633;
	ld.shared.f32 	%f275, [%r55];
	fma.rn.f32 	%f632, %f275, %f264, %f632;
	fma.rn.f32 	%f631, %f275, %f265, %f631;
	fma.rn.f32 	%f630, %f275, %f266, %f630;
	fma.rn.f32 	%f629, %f275, %f267, %f629;
	fma.rn.f32 	%f628, %f275, %f268, %f628;
	fma.rn.f32 	%f627, %f275, %f269, %f627;
	fma.rn.f32 	%f626, %f275, %f270, %f626;
	fma.rn.f32 	%f625, %f275, %f271, %f625;
	ld.shared.f32 	%f276, [%r55+32];
	fma.rn.f32 	%f624, %f276, %f264, %f624;
	fma.rn.f32 	%f623, %f276, %f265, %f623;
	fma.rn.f32 	%f622, %f276, %f266, %f622;
	fma.rn.f32 	%f621, %f276, %f267, %f621;
	fma.rn.f32 	%f620, %f276, %f268, %f620;
	fma.rn.f32 	%f619, %f276, %f269, %f619;
	fma.rn.f32 	%f618, %f276, %f270, %f618;
	fma.rn.f32 	%f617, %f276, %f271, %f617;
	ld.shared.f32 	%f277, [%r55+64];
	fma.rn.f32 	%f616, %f277, %f264, %f616;
	fma.rn.f32 	%f615, %f277, %f265, %f615;
	fma.rn.f32 	%f614, %f277, %f266, %f614;
	fma.rn.f32 	%f613, %f277, %f267, %f613;
	fma.rn.f32 	%f612, %f277, %f268, %f612;
	fma.rn.f32 	%f611, %f277, %f269, %f611;
	fma.rn.f32 	%f610, %f277, %f270, %f610;
	fma.rn.f32 	%f609, %f277, %f271, %f609;
	ld.shared.f32 	%f278, [%r55+96];
	fma.rn.f32 	%f608, %f278, %f264, %f608;
	fma.rn.f32 	%f607, %f278, %f265, %f607;
	fma.rn.f32 	%f606, %f278, %f266, %f606;
	fma.rn.f32 	%f605, %f278, %f267, %f605;
	fma.rn.f32 	%f604, %f278, %f268, %f604;
	fma.rn.f32 	%f603, %f278, %f269, %f603;
	fma.rn.f32 	%f602, %f278, %f270, %f602;
	fma.rn.f32 	%f601, %f278, %f271, %f601;
	add.s32 	%r57, %r57, 512;
	add.s32 	%r56, %r56, 512;
	add.s32 	%r55, %r55, 4;
	setp.ne.s32 	%p10, %r56, 4112;
	@%p10 bra 	$L__BB0_7;
	ld.param.u64 	%rd49, [_Z29Sgemm_kernel_tiling_thread_2dILi128ELi8ELi128ELi8EEvPfS0_S0_mmmff_param_5];
	ld.param.u64 	%rd47, [_Z29Sgemm_kernel_tiling_thread_2dILi128ELi8ELi128ELi8EEvPfS0_S0_mmmff_param_4];
	bar.sync 	0;
	add.s64 	%rd51, %rd51, 32;
	shl.b64 	%rd28, %rd49, 5;
	add.s64 	%rd52, %rd52, %rd28;
	add.s32 	%r54, %r54, 8;
	cvt.u64.u32 	%rd29, %r54;
	setp.gt.u64 	%p11, %rd47, %rd29;
	@%p11 bra 	$L__BB0_2;
$L__BB0_9:
	ld.param.f32 	%f472, [_Z29Sgemm_kernel_tiling_thread_2dILi128ELi8ELi128ELi8EEvPfS0_S0_mmmff_param_7];
	ld.param.f32 	%f471, [_Z29Sgemm_kernel_tiling_thread_2dILi128ELi8ELi128ELi8EEvPfS0_S0_mmmff_param_6];
	ld.param.u64 	%rd50, [_Z29Sgemm_kernel_tiling_thread_2dILi128ELi8ELi128ELi8EEvPfS0_S0_mmmff_param_5];
	ld.param.u64 	%rd44, [_Z29Sgemm_kernel_tiling_thread_2dILi128ELi8ELi128ELi8EEvPfS0_S0_mmmff_param_2];
	cvta.to.global.u64 	%rd30, %rd44;
	mov.u32 	%r44, %tid.y;
	shl.b32 	%r45, %r44, 3;
	mov.u32 	%r46, %ctaid.y;
	shl.b32 	%r47, %r46, 7;
	add.s32 	%r48, %r45, %r47;
	mov.u32 	%r49, %tid.x;
	shl.b32 	%r50, %r49, 3;
	mov.u32 	%r51, %ctaid.x;
	shl.b32 	%r52, %r51, 7;
	add.s32 	%r53, %r50, %r52;
	cvt.u64.u32 	%rd31, %r53;
	cvt.u64.u32 	%rd32, %r48;
	mad.lo.s64 	%rd33, %rd50, %rd32, %rd31;
	shl.b64 	%rd34, %rd33, 2;
	add.s64 	%rd35, %rd30, %rd34;
	ld.global.f32 	%f279, [%rd35];
	mul.f32 	%f280, %f472, %f279;
	fma.rn.f32 	%f281, %f471, %f664, %f280;
	st.global.f32 	[%rd35], %f281;
	ld.global.f32 	%f282, [%rd35+4];
	mul.f32 	%f283, %f472, %f282;
	fma.rn.f32 	%f284, %f471, %f663, %f283;
	st.global.f32 	[%rd35+4], %f284;
	ld.global.f32 	%f285, [%rd35+8];
	mul.f32 	%f286, %f472, %f285;
	fma.rn.f32 	%f287, %f471, %f662, %f286;
	st.global.f32 	[%rd35+8], %f287;
	ld.global.f32 	%f288, [%rd35+12];
	mul.f32 	%f289, %f472, %f288;
	fma.rn.f32 	%f290, %f471, %f661, %f289;
	st.global.f32 	[%rd35+12], %f290;
	ld.global.f32 	%f291, [%rd35+16];
	mul.f32 	%f292, %f472, %f291;
	fma.rn.f32 	%f293, %f471, %f660, %f292;
	st.global.f32 	[%rd35+16], %f293;
	ld.global.f32 	%f294, [%rd35+20];
	mul.f32 	%f295, %f472, %f294;
	fma.rn.f32 	%f296, %f471, %f659, %f295;
	st.global.f32 	[%rd35+20], %f296;
	ld.global.f32 	%f297, [%rd35+24];
	mul.f32 	%f298, %f472, %f297;
	fma.rn.f32 	%f299, %f471, %f658, %f298;
	st.global.f32 	[%rd35+24], %f299;
	ld.global.f32 	%f300, [%rd35+28];
	mul.f32 	%f301, %f472, %f300;
	fma.rn.f32 	%f302, %f471, %f657, %f301;
	st.global.f32 	[%rd35+28], %f302;
	shl.b64 	%rd36, %rd50, 2;
	add.s64 	%rd37, %rd35, %rd36;
	ld.global.f32 	%f303, [%rd37];
	mul.f32 	%f304, %f472, %f303;
	fma.rn.f32 	%f305, %f471, %f656, %f304;
	st.global.f32 	[%rd37], %f305;
	ld.global.f32 	%f306, [%rd37+4];
	mul.f32 	%f307, %f472, %f306;
	fma.rn.f32 	%f308, %f471, %f655, %f307;
	st.global.f32 	[%rd37+4], %f308;
	ld.global.f32 	%f309, [%rd37+8];
	mul.f32 	%f310, %f472, %f309;
	fma.rn.f32 	%f311, %f471, %f654, %f310;
	st.global.f32 	[%rd37+8], %f311;
	ld.global.f32 	%f312, [%rd37+12];
	mul.f32 	%f313, %f472, %f312;
	fma.rn.f32 	%f314, %f471, %f653, %f313;
	st.global.f32 	[%rd37+12], %f314;
	ld.global.f32 	%f315, [%rd37+16];
	mul.f32 	%f316, %f472, %f315;
	fma.rn.f32 	%f317, %f471, %f652, %f316;
	st.global.f32 	[%rd37+16], %f317;
	ld.global.f32 	%f318, [%rd37+20];
	mul.f32 	%f319, %f472, %f318;
	fma.rn.f32 	%f320, %f471, %f651, %f319;
	st.global.f32 	[%rd37+20], %f320;
	ld.global.f32 	%f321, [%rd37+24];
	mul.f32 	%f322, %f472, %f321;
	fma.rn.f32 	%f323, %f471, %f650, %f322;
	st.global.f32 	[%rd37+24], %f323;
	ld.global.f32 	%f324, [%rd37+28];
	mul.f32 	%f325, %f472, %f324;
	fma.rn.f32 	%f326, %f471, %f649, %f325;
	st.global.f32 	[%rd37+28], %f326;
	add.s64 	%rd38, %rd37, %rd36;
	ld.global.f32 	%f327, [%rd38];
	mul.f32 	%f328, %f472, %f327;
	fma.rn.f32 	%f329, %f471, %f648, %f328;
	st.global.f32 	[%rd38], %f329;
	ld.global.f32 	%f330, [%rd38+4];
	mul.f32 	%f331, %f472, %f330;
	fma.rn.f32 	%f332, %f471, %f647, %f331;
	st.global.f32 	[%rd38+4], %f332;
	ld.global.f32 	%f333, [%rd38+8];
	mul.f32 	%f334, %f472, %f333;
	fma.rn.f32 	%f335, %f471, %f646, %f334;
	st.global.f32 	[%rd38+8], %f335;
	ld.global.f32 	%f336, [%rd38+12];
	mul.f32 	%f337, %f472, %f336;
	fma.rn.f32 	%f338, %f471, %f645, %f337;
	st.global.f32 	[%rd38+12], %f338;
	ld.global.f32 	%f339, [%rd38+16];
	mul.f32 	%f340, %f472, %f339;
	fma.rn.f32 	%f341, %f471, %f644, %f340;
	st.global.f32 	[%rd38+16], %f341;
	ld.global.f32 	%f342, [%rd38+20];
	mul.f32 	%f343, %f472, %f342;
	fma.rn.f32 	%f344, %f471, %f643, %f343;
	st.global.f32 	[%rd38+20], %f344;
	ld.global.f32 	%f345, [%rd38+24];
	mul.f32 	%f346, %f472, %f345;
	fma.rn.f32 	%f347, %f471, %f642, %f346;
	st.global.f32 	[%rd38+24], %f347;
	ld.global.f32 	%f348, [%rd38+28];
	mul.f32 	%f349, %f472, %f348;
	fma.rn.f32 	%f350, %f471, %f641, %f349;
	st.global.f32 	[%rd38+28], %f350;
	add.s64 	%rd39, %rd38, %rd36;
	ld.global.f32 	%f351, [%rd39];
	mul.f32 	%f352, %f472, %f351;
	fma.rn.f32 	%f353, %f471, %f640, %f352;
	st.global.f32 	[%rd39], %f353;
	ld.global.f32 	%f354, [%rd39+4];
	mul.f32 	%f355, %f472, %f354;
	fma.rn.f32 	%f356, %f471, %f639, %f355;
	st.global.f32 	[%rd39+4], %f356;
	ld.global.f32 	%f357, [%rd39+8];
	mul.f32 	%f358, %f472, %f357;
	fma.rn.f32 	%f359, %f471, %f638, %f358;
	st.global.f32 	[%rd39+8], %f359;
	ld.global.f32 	%f360, [%rd39+12];
	mul.f32 	%f361, %f472, %f360;
	fma.rn.f32 	%f362, %f471, %f637, %f361;
	st.global.f32 	[%rd39+12], %f362;
	ld.global.f32 	%f363, [%rd39+16];
	mul.f32 	%f364, %f472, %f363;
	fma.rn.f32 	%f365, %f471, %f636, %f364;
	st.global.f32 	[%rd39+16], %f365;
	ld.global.f32 	%f366, [%rd39+20];
	mul.f32 	%f367, %f472, %f366;
	fma.rn.f32 	%f368, %f471, %f635, %f367;
	st.global.f32 	[%rd39+20], %f368;
	ld.global.f32 	%f369, [%rd39+24];
	mul.f32 	%f370, %f472, %f369;
	fma.rn.f32 	%f371, %f471, %f634, %f370;
	st.global.f32 	[%rd39+24], %f371;
	ld.global.f32 	%f372, [%rd39+28];
	mul.f32 	%f373, %f472, %f372;
	fma.rn.f32 	%f374, %f471, %f633, %f373;
	st.global.f32 	[%rd39+28], %f374;
	add.s64 	%rd40, %rd39, %rd36;
	ld.global.f32 	%f375, [%rd40];
	mul.f32 	%f376, %f472, %f375;
	fma.rn.f32 	%f377, %f471, %f632, %f376;
	st.global.f32 	[%rd40], %f377;
	ld.global.f32 	%f378, [%rd40+4];
	mul.f32 	%f379, %f472, %f378;
	fma.rn.f32 	%f380, %f471, %f631, %f379;
	st.global.f32 	[%rd40+4], %f380;
	ld.global.f32 	%f381, [%rd40+8];
	mul.f32 	%f382, %f472, %f381;
	fma.rn.f32 	%f383, %f471, %f630, %f382;
	st.global.f32 	[%rd40+8], %f383;
	ld.global.f32 	%f384, [%rd40+12];
	mul.f32 	%f385, %f472, %f384;
	fma.rn.f32 	%f386, %f471, %f629, %f385;
	st.global.f32 	[%rd40+12], %f386;
	ld.global.f32 	%f387, [%rd40+16];
	mul.f32 	%f388, %f472, %f387;
	fma.rn.f32 	%f389, %f471, %f628, %f388;
	st.global.f32 	[%rd40+16], %f389;
	ld.global.f32 	%f390, [%rd40+20];
	mul.f32 	%f391, %f472, %f390;
	fma.rn.f32 	%f392, %f471, %f627, %f391;
	st.global.f32 	[%rd40+20], %f392;
	ld.global.f32 	%f393, [%rd40+24];
	mul.f32 	%f394, %f472, %f393;
	fma.rn.f32 	%f395, %f471, %f626, %f394;
	st.global.f32 	[%rd40+24], %f395;
	ld.global.f32 	%f396, [%rd40+28];
	mul.f32 	%f397, %f472, %f396;
	fma.rn.f32 	%f398, %f471, %f625, %f397;
	st.global.f32 	[%rd40+28], %f398;
	add.s64 	%rd41, %rd40, %rd36;
	ld.global.f32 	%f399, [%rd41];
	mul.f32 	%f400, %f472, %f399;
	fma.rn.f32 	%f401, %f471, %f624, %f400;
	st.global.f32 	[%rd41], %f401;
	ld.global.f32 	%f402, [%rd41+4];
	mul.f32 	%f403, %f472, %f402;
	fma.rn.f32 	%f404, %f471, %f623, %f403;
	st.global.f32 	[%rd41+4], %f404;
	ld.global.f32 	%f405, [%rd41+8];
	mul.f32 	%f406, %f472, %f405;
	fma.rn.f32 	%f407, %f471, %f622, %f406;
	st.global.f32 	[%rd41+8], %f407;
	ld.global.f32 	%f408, [%rd41+12];
	mul.f32 	%f409, %f472, %f408;
	fma.rn.f32 	%f410, %f471, %f621, %f409;
	st.global.f32 	[%rd41+12], %f410;
	ld.global.f32 	%f411, [%rd41+16];
	mul.f32 	%f412, %f472, %f411;
	fma.rn.f32 	%f413, %f471, %f620, %f412;
	st.global.f32 	[%rd41+16], %f413;
	ld.global.f32 	%f414, [%rd41+20];
	mul.f32 	%f415, %f472, %f414;
	fma.rn.f32 	%f416, %f471, %f619, %f415;
	st.global.f32 	[%rd41+20], %f416;
	ld.global.f32 	%f417, [%rd41+24];
	mul.f32 	%f418, %f472, %f417;
	fma.rn.f32 	%f419, %f471, %f618, %f418;
	st.global.f32 	[%rd41+24], %f419;
	ld.global.f32 	%f420, [%rd41+28];
	mul.f32 	%f421, %f472, %f420;
	fma.rn.f32 	%f422, %f471, %f617, %f421;
	st.global.f32 	[%rd41+28], %f422;
	add.s64 	%rd42, %rd41, %rd36;
	ld.global.f32 	%f423, [%rd42];
	mul.f32 	%f424, %f472, %f423;
	fma.rn.f32 	%f425, %f471, %f616, %f424;
	st.global.f32 	[%rd42], %f425;
	ld.global.f32 	%f426, [%rd42+4];
	mul.f32 	%f427, %f472, %f426;
	fma.rn.f32 	%f428, %f471, %f615, %f427;
	st.global.f32 	[%rd42+4], %f428;
	ld.global.f32 	%f429, [%rd42+8];
	mul.f32 	%f430, %f472, %f429;
	fma.rn.f32 	%f431, %f471, %f614, %f430;
	st.global.f32 	[%rd42+8], %f431;
	ld.global.f32 	%f432, [%rd42+12];
	mul.f32 	%f433, %f472, %f432;
	fma.rn.f32 	%f434, %f471, %f613, %f433;
	st.global.f32 	[%rd42+12], %f434;
	ld.global.f32 	%f435, [%rd42+16];
	mul.f32 	%f436, %f472, %f435;
	fma.rn.f32 	%f437, %f471, %f612, %f436;
	st.global.f32 	[%rd42+16], %f437;
	ld.global.f32 	%f438, [%rd42+20];
	mul.f32 	%f439, %f472, %f438;
	fma.rn.f32 	%f440, %f471, %f611, %f439;
	st.global.f32 	[%rd42+20], %f440;
	ld.global.f32 	%f441, [%rd42+24];
	mul.f32 	%f442, %f472, %f441;
	fma.rn.f32 	%f443, %f471, %f610, %f442;
	st.global.f32 	[%rd42+24], %f443;
	ld.global.f32 	%f444, [%rd42+28];
	mul.f32 	%f445, %f472, %f444;
	fma.rn.f32 	%f446, %f471, %f609, %f445;
	st.global.f32 	[%rd42+28], %f446;
	add.s64 	%rd43, %rd42, %rd36;
	ld.global.f32 	%f447, [%rd43];
	mul.f32 	%f448, %f472, %f447;
	fma.rn.f32 	%f449, %f471, %f608, %f448;
	st.global.f32 	[%rd43], %f449;
	ld.global.f32 	%f450, [%rd43+4];
	mul.f32 	%f451, %f472, %f450;
	fma.rn.f32 	%f452, %f471, %f607, %f451;
	st.global.f32 	[%rd43+4], %f452;
	ld.global.f32 	%f453, [%rd43+8];
	mul.f32 	%f454, %f472, %f453;
	fma.rn.f32 	%f455, %f471, %f606, %f454;
	st.global.f32 	[%rd43+8], %f455;
	ld.global.f32 	%f456, [%rd43+12];
	mul.f32 	%f457, %f472, %f456;
	fma.rn.f32 	%f458, %f471, %f605, %f457;
	st.global.f32 	[%rd43+12], %f458;
	ld.global.f32 	%f459, [%rd43+16];
	mul.f32 	%f460, %f472, %f459;
	fma.rn.f32 	%f461, %f471, %f604, %f460;
	st.global.f32 	[%rd43+16], %f461;
	ld.global.f32 	%f462, [%rd43+20];
	mul.f32 	%f463, %f472, %f462;
	fma.rn.f32 	%f464, %f471, %f603, %f463;
	st.global.f32 	[%rd43+20], %f464;
	ld.global.f32 	%f465, [%rd43+24];
	mul.f32 	%f466, %f472, %f465;
	fma.rn.f32 	%f467, %f471, %f602, %f466;
	st.global.f32 	[%rd43+24], %f467;
	ld.global.f32 	%f468, [%rd43+28];
	mul.f32 	%f469, %f472, %f468;
	fma.rn.f32 	%f470, %f471, %f601, %f469;
	st.global.f32 	[%rd43+28], %f470;
	ret;

}


// ===== COMPILED SASS (sm_100) =====

	.target	sm_100

	.elftype	@"ET_EXEC"


//--------------------- .note.nv.tkinfo           --------------------------
	.section	.note.nv.tkinfo,"",@"SHT_NOTE"
	.sectionflags	@"SHF_NOTE_NV_TKINFO"
	.tkinfo
        /*0018*/ 	.word	0x00000002
        /*0030*/ 	.string	""
        /*0030*/ 	.string	"ptxas"
        /*0030*/ 	.string	"Cuda compilation tools, release 13.0, V13.0.88"
        /*0030*/ 	.string	"Build cuda_13.0.r13.0/compiler.36424714_0"
        /*0030*/ 	.string	"-arch sm_100 -m 64 "



//--------------------- .note.nv.cuinfo           --------------------------
	.section	.note.nv.cuinfo,"",@"SHT_NOTE"
	.sectionflags	@"SHF_NOTE_NV_CUINFO"
        /*0018*/ 	.short	0x0002
        /*001a*/ 	.short	0x0064
        /*001c*/ 	.short	0x0082
	.zero		2


//--------------------- .nv.info                  --------------------------
	.section	.nv.info,"",@"SHT_CUDA_INFO"
	.align	4


	//----- nvinfo : EIATTR_REGCOUNT
	.align		4
        /*0000*/ 	.byte	0x04, 0x2f
        /*0002*/ 	.short	(.L_1 - .L_0)
	.align		4
.L_0:
        /*0004*/ 	.word	index@(_Z29Sgemm_kernel_tiling_thread_2dILi128ELi8ELi128ELi8EEvPfS0_S0_mmmff)
        /*0008*/ 	.word	0x0000005e


	//----- nvinfo : EIATTR_FRAME_SIZE
	.align		4
.L_1:
        /*000c*/ 	.byte	0x04, 0x11
        /*000e*/ 	.short	(.L_3 - .L_2)
	.align		4
.L_2:
        /*0010*/ 	.word	index@(_Z29Sgemm_kernel_tiling_thread_2dILi128ELi8ELi128ELi8EEvPfS0_S0_mmmff)
        /*0014*/ 	.word	0x00000000


	//----- nvinfo : EIATTR_MIN_STACK_SIZE
	.align		4
.L_3:
        /*0018*/ 	.byte	0x04, 0x12
        /*001a*/ 	.short	(.L_5 - .L_4)
	.align		4
.L_4:
        /*001c*/ 	.word	index@(_Z29Sgemm_kernel_tiling_thread_2dILi128ELi8ELi128ELi8EEvPfS0_S0_mmmff)
        /*0020*/ 	.word	0x00000000
.L_5:


//--------------------- .nv.compat                --------------------------
	.section	.nv.compat,"",@"SHT_CUDA_COMPAT_INFO"
	.align	4
        /*0000*/ 	.byte	0x02, 0x09, 0x00, 0x00, 0x02, 0x02, 0x01, 0x00, 0x02, 0x05, 0x05, 0x00, 0x03, 0x07, 0x01, 0x01
        /*0010*/ 	.byte	0x02, 0x03, 0x00, 0x00, 0x02, 0x06, 0x01, 0x00, 0x04, 0x0b, 0x08, 0x00, 0x09, 0x00, 0x00, 0x00
        /*0020*/ 	.byte	0x00, 0x00, 0x00, 0x00


//--------------------- .nv.info._Z29Sgemm_kernel_tiling_thread_2dILi128ELi8ELi128ELi8EEvPfS0_S0_mmmff --------------------------
	.section	.nv.info._Z29Sgemm_kernel_tiling_thread_2dILi128ELi8ELi128ELi8EEvPfS0_S0_mmmff,"",@"SHT_CUDA_INFO"
	.sectionflags	@""
	.align	4


	//----- nvinfo : EIATTR_CUDA_API_VERSION
	.align		4
        /*0000*/ 	.byte	0x04, 0x37
        /*0002*/ 	.short	(.L_7 - .L_6)
.L_6:
        /*0004*/ 	.word	0x00000082


	//----- nvinfo : EIATTR_KPARAM_INFO
	.align		4
.L_7:
        /*0008*/ 	.byte	0x04, 0x17
        /*000a*/ 	.short	(.L_9 - .L_8)
.L_8:
        /*000c*/ 	.word	0x00000000
        /*0010*/ 	.short	0x0007
        /*0012*/ 	.short	0x0034
        /*0014*/ 	.byte	0x00, 0xf0, 0x11, 0x00


	//----- nvinfo : EIATTR_KPARAM_INFO
	.align		4
.L_9:
        /*0018*/ 	.byte	0x04, 0x17
        /*001a*/ 	.short	(.L_11 - .L_10)
.L_10:
        /*001c*/ 	.word	0x00000000
        /*0020*/ 	.short	0x0006
        /*0022*/ 	.short	0x0030
        /*0024*/ 	.byte	0x00, 0xf0, 0x11, 0x00


	//----- nvinfo : EIATTR_KPARAM_INFO
	.align		4
.L_11:
        /*0028*/ 	.byte	0x04, 0x17
        /*002a*/ 	.short	(.L_13 - .L_12)
.L_12:
        /*002c*/ 	.word	0x00000000
        /*0030*/ 	.short	0x0005
        /*0032*/ 	.short	0x0028
        /*0034*/ 	.byte	0x00, 0xf0, 0x21, 0x00


	//----- nvinfo : EIATTR_KPARAM_INFO
	.align		4
.L_13:
        /*0038*/ 	.byte	0x04, 0x17
        /*003a*/ 	.short	(.L_15 - .L_14)
.L_14:
        /*003c*/ 	.word	0x00000000
        /*0040*/ 	.short	0x0004
        /*0042*/ 	.short	0x0020
        /*0044*/ 	.byte	0x00, 0xf0, 0x21, 0x00


	//----- nvinfo : EIATTR_KPARAM_INFO
	.align		4
.L_15:
        /*0048*/ 	.byte	0x04, 0x17
        /*004a*/ 	.short	(.L_17 - .L_16)
.L_16:
        /*004c*/ 	.word	0x00000000
        /*0050*/ 	.short	0x0003
        /*0052*/ 	.short	0x0018
        /*0054*/ 	.byte	0x00, 0xf0, 0x21, 0x00


	//----- nvinfo : EIATTR_KPARAM_INFO
	.align		4
.L_17:
        /*0058*/ 	.byte	0x04, 0x17
        /*005a*/ 	.short	(.L_19 - .L_18)
.L_18:
        /*005c*/ 	.word	0x00000000
        /*0060*/ 	.short	0x0002
        /*0062*/ 	.short	0x0010
        /*0064*/ 	.byte	0x00, 0xf5, 0x21, 0x00


	//----- nvinfo : EIATTR_KPARAM_INFO
	.align		4
.L_19:
        /*0068*/ 	.byte	0x04, 0x17
        /*006a*/ 	.short	(.L_21 - .L_20)
.L_20:
        /*006c*/ 	.word	0x00000000
        /*0070*/ 	.short	0x0001
        /*0072*/ 	.short	0x0008
        /*0074*/ 	.byte	0x00, 0xf5, 0x21, 0x00


	//----- nvinfo : EIATTR_KPARAM_INFO
	.align		4
.L_21:
        /*0078*/ 	.byte	0x04, 0x17
        /*007a*/ 	.short	(.L_23 - .L_22)
.L_22:
        /*007c*/ 	.word	0x00000000
        /*0080*/ 	.short	0x0000
        /*0082*/ 	.short	0x0000
        /*0084*/ 	.byte	0x00, 0xf5, 0x21, 0x00


	//----- nvinfo : EIATTR_SPARSE_MMA_MASK
	.align		4
.L_23:
        /*0088*/ 	.byte	0x03, 0x50
        /*008a*/ 	.short	0x0000


	//----- nvinfo : EIATTR_MAXREG_COUNT
	.align		4
        /*008c*/ 	.byte	0x03, 0x1b
        /*008e*/ 	.short	0x00ff


	//----- nvinfo : EIATTR_NUM_BARRIERS
	.align		4
        /*0090*/ 	.byte	0x02, 0x4c
        /*0092*/ 	.byte	0x01
	.zero		1


	//----- nvinfo : EIATTR_MERCURY_ISA_VERSION
	.align		4
        /*0094*/ 	.byte	0x03, 0x5f
        /*0096*/ 	.short	0x0101


	//----- nvinfo : EIATTR_VRC_CTA_INIT_COUNT
	.align		4
        /*0098*/ 	.byte	0x02, 0x4a
	.zero		1
	.zero		1


	//----- nvinfo : EIATTR_EXIT_INSTR_OFFSETS
	.align		4
        /*009c*/ 	.byte	0x04, 0x1c
        /*009e*/ 	.short	(.L_25 - .L_24)


	//   ....[0]....
.L_24:
        /*00a0*/ 	.word	0x00001dc0


	//----- nvinfo : EIATTR_CBANK_PARAM_SIZE
	.align		4
.L_25:
        /*00a4*/ 	.byte	0x03, 0x19
        /*00a6*/ 	.short	0x0038


	//----- nvinfo : EIATTR_PARAM_CBANK
	.align		4
        /*00a8*/ 	.byte	0x04, 0x0a
        /*00aa*/ 	.short	(.L_27 - .L_26)
	.align		4
.L_26:
        /*00ac*/ 	.word	index@(.nv.constant0._Z29Sgemm_kernel_tiling_thread_2dILi128ELi8ELi128ELi8EEvPfS0_S0_mmmff)
        /*00b0*/ 	.short	0x0380
        /*00b2*/ 	.short	0x0038


	//----- nvinfo : EIATTR_SW_WAR
	.align		4
.L_27:
        /*00b4*/ 	.byte	0x04, 0x36
        /*00b6*/ 	.short	(.L_29 - .L_28)
.L_28:
        /*00b8*/ 	.word	0x00000008
.L_29:


//--------------------- .nv.callgraph             --------------------------
	.section	.nv.callgraph,"",@"SHT_CUDA_CALLGRAPH"
	.align	4
	.sectionentsize	8
	.align		4
        /*0000*/ 	.word	0x00000000
	.align		4
        /*0004*/ 	.word	0xffffffff
	.align		4
        /*0008*/ 	.word	0x00000000
	.align		4
        /*000c*/ 	.word	0xfffffffe
	.align		4
        /*0010*/ 	.word	0x00000000
	.align		4
        /*0014*/ 	.word	0xfffffffd
	.align		4
        /*0018*/ 	.word	0x00000000
	.align		4
        /*001c*/ 	.word	0xfffffffc


//--------------------- .text._Z29Sgemm_kernel_tiling_thread_2dILi128ELi8ELi128ELi8EEvPfS0_S0_mmmff --------------------------
	.section	.text._Z29Sgemm_kernel_tiling_thread_2dILi128ELi8ELi128ELi8EEvPfS0_S0_mmmff,"ax",@progbits
	.align	128
        .global         _Z29Sgemm_kernel_tiling_thread_2dILi128ELi8ELi128ELi8EEvPfS0_S0_mmmff
        .type           _Z29Sgemm_kernel_tiling_thread_2dILi128ELi8ELi128ELi8EEvPfS0_S0_mmmff,@function
        .size           _Z29Sgemm_kernel_tiling_thread_2dILi128ELi8ELi128ELi8EEvPfS0_S0_mmmff,(.L_x_4 - _Z29Sgemm_kernel_tiling_thread_2dILi128ELi8ELi128ELi8EEvPfS0_S0_mmmff)
        .other          _Z29Sgemm_kernel_tiling_thread_2dILi128ELi8ELi128ELi8EEvPfS0_S0_mmmff,@"STO_CUDA_ENTRY STV_DEFAULT"
_Z29Sgemm_kernel_tiling_thread_2dILi128ELi8ELi128ELi8EEvPfS0_S0_mmmff:
.text._Z29Sgemm_kernel_tiling_thread_2dILi128ELi8ELi128ELi8EEvPfS0_S0_mmmff:
[----:B------:R-:W-:Y:S01]  /*0000*/  LDC R1, c[0x0][0x37c] ;  /* 0x0000df00ff017b82 */ /* 0x000fe20000000800 */
[----:B------:R-:W0:Y:S01]  /*0010*/  LDCU.64 UR14, c[0x0][0x3a0] ;  /* 0x00007400ff0e77ac */ /* 0x000e220008000a00 */
[----:B------:R-:W1:Y:S01]  /*0020*/  S2R R74, SR_TID.X ;  /* 0x00000000004a7919 */ /* 0x000e620000002100 */
[----:B------:R-:W-:Y:S01]  /*0030*/  HFMA2 R0, -RZ, RZ, 0, 0 ;  /* 0x00000000ff007431 */ /* 0x000fe200000001ff */
[----:B------:R-:W-:Y:S02]  /*0040*/  CS2R R68, SRZ ;  /* 0x0000000000447805 */ /* 0x000fe4000001ff00 */
[----:B------:R-:W-:Y:S01]  /*0050*/  CS2R R60, SRZ ;  /* 0x00000000003c7805 */ /* 0x000fe2000001ff00 */
[----:B------:R-:W2:Y:S01]  /*0060*/  S2R R76, SR_TID.Y ;  /* 0x00000000004c7919 */ /* 0x000ea20000002200 */
[----:B------:R-:W-:Y:S02]  /*0070*/  CS2R R58, SRZ ;  /* 0x00000000003a7805 */ /* 0x000fe4000001ff00 */
[----:B------:R-:W-:-:S02]  /*0080*/  CS2R R56, SRZ ;  /* 0x0000000000387805 */ /* 0x000fc4000001ff00 */
[----:B------:R-:W-:Y:S02]  /*0090*/  CS2R R54, SRZ ;  /* 0x0000000000367805 */ /* 0x000fe4000001ff00 */
[----:B------:R-:W-:Y:S02]  /*00a0*/  CS2R R52, SRZ ;  /* 0x0000000000347805 */ /* 0x000fe4000001ff00 */
[----:B------:R-:W-:Y:S02]  /*00b0*/  CS2R R50, SRZ ;  /* 0x0000000000327805 */ /* 0x000fe4000001ff00 */
[----:B------:R-:W-:Y:S02]  /*00c0*/  CS2R R48, SRZ ;  /* 0x0000000000307805 */ /* 0x000fe4000001ff00 */
[----:B------:R-:W-:Y:S02]  /*00d0*/  CS2R R46, SRZ ;  /* 0x00000000002e7805 */ /* 0x000fe4000001ff00 */
[----:B------:R-:W-:-:S02]  /*00e0*/  CS2R R44, SRZ ;  /* 0x00000000002c7805 */ /* 0x000fc4000001ff00 */
[----:B------:R-:W-:Y:S02]  /*00f0*/  CS2R R42, SRZ ;  /* 0x00000000002a7805 */ /* 0x000fe4000001ff00 */
[----:B------:R-:W-:Y:S02]  /*0100*/  CS2R R40, SRZ ;  /* 0x0000000000287805 */ /* 0x000fe4000001ff00 */
[----:B------:R-:W-:Y:S02]  /*0110*/  CS2R R38, SRZ ;  /* 0x0000000000267805 */ /* 0x000fe4000001ff00 */
[----:B------:R-:W-:Y:S01]  /*0120*/  CS2R R36, SRZ ;  /* 0x0000000000247805 */ /* 0x000fe2000001ff00 */
[----:B0-----:R-:W-:Y:S01]  /*0130*/  UISETP.NE.U32.AND UP0, UPT, UR14, URZ, UPT ;  /* 0x000000ff0e00728c */ /* 0x001fe2000bf05070 */
[----:B------:R-:W-:Y:S02]  /*0140*/  CS2R R34, SRZ ;  /* 0x0000000000227805 */ /* 0x000fe4000001ff00 */
[----:B------:R-:W-:-:S02]  /*0150*/  CS2R R32, SRZ ;  /* 0x0000000000207805 */ /* 0x000fc4000001ff00 */
[----:B------:R-:W-:Y:S01]  /*0160*/  CS2R R30, SRZ ;  /* 0x00000000001e7805 */ /* 0x000fe2000001ff00 */
[----:B------:R-:W-:Y:S01]  /*0170*/  UISETP.NE.AND.EX UP0, UPT, UR15, URZ, UPT, UP0 ;  /* 0x000000ff0f00728c */ /* 0x000fe2000bf05300 */
        /* <DEDUP_REMOVED lines=14> */
[----:B------:R-:W-:Y:S01]  /*0260*/  MOV R75, RZ ;  /* 0x000000ff004b7202 */ /* 0x000fe20000000f00 */
[----:B------:R-:W0:Y:S01]  /*0270*/  LDCU.64 UR12, c[0x0][0x358] ;  /* 0x00006b00ff0c77ac */ /* 0x000e220008000a00 */
[----:B-12---:R-:W-:Y:S05]  /*0280*/  BRA.U !UP0, `(.L_x_0) ;  /* 0x0000000908547547 */ /* 0x006fea000b800000 */
[----:B------:R-:W1:Y:S01]  /*0290*/  S2UR UR8, SR_CTAID.Y ;  /* 0x00000000000879c3 */ /* 0x000e620000002600 */
[----:B------:R-:W2:Y:S01]  /*02a0*/  LDCU.64 UR6, c[0x0][0x388] ;  /* 0x00007100ff0677ac */ /* 0x000ea20008000a00 */
[----:B------:R-:W-:Y:S02]  /*02b0*/  SHF.L.U32 R77, R74, 0x3, RZ ;  /* 0x000000034a4d7819 */ /* 0x000fe400000006ff */
[----:B------:R-:W-:Y:S01]  /*02c0*/  SHF.L.U32 R5, R76, 0x3, RZ ;  /* 0x000000034c057819 */ /* 0x000fe200000006ff */
[----:B------:R-:W3:Y:S01]  /*02d0*/  LDCU.64 UR10, c[0x0][0x380] ;  /* 0x00007000ff0a77ac */ /* 0x000ee20008000a00 */
[----:B------:R-:W-:Y:S02]  /*02e0*/  MOV R2, R77 ;  /* 0x0000004d00027202 */ /* 0x000fe40000000f00 */
[----:B------:R-:W4:Y:S01]  /*02f0*/  S2UR UR9, SR_CTAID.X ;  /* 0x00000000000979c3 */ /* 0x000f220000002500 */
[----:B------:R-:W-:Y:S02]  /*0300*/  MOV R3, RZ ;  /* 0x000000ff00037202 */ /* 0x000fe40000000f00 */
[----:B------:R-:W-:-:S02]  /*0310*/  ISETP.NE.AND P0, PT, R74, RZ, PT ;  /* 0x000000ff4a00720c */ /* 0x000fc40003f05270 */
[----:B------:R-:W-:Y:S01]  /*0320*/  ISETP.GE.U32.AND P1, PT, R74, 0x10, PT ;  /* 0x000000104a00780c */ /* 0x000fe20003f26070 */
[C---:B------:R-:W-:Y:S01]  /*0330*/  IMAD.WIDE.U32 R2, R5.reuse, UR14, R2 ;  /* 0x0000000e05027c25 */ /* 0x040fe2000f8e0002 */
[C---:B------:R-:W-:Y:S02]  /*0340*/  ISETP.LT.U32.AND P0, PT, R76.reuse, 0x10, !P0 ;  /* 0x000000104c00780c */ /* 0x040fe40004701070 */
[----:B------:R-:W-:Y:S01]  /*0350*/  ISETP.EQ.AND P1, PT, R76, RZ, !P1 ;  /* 0x000000ff4c00720c */ /* 0x000fe20004f22270 */
[----:B------:R-:W-:Y:S01]  /*0360*/  IMAD R5, R5, UR15, R3 ;  /* 0x0000000f05057c24 */ /* 0x000fe2000f8e0203 */
[----:B------:R-:W-:-:S04]  /*0370*/  MOV R68, RZ ;  /* 0x000000ff00447202 */ /* 0x000fc80000000f00 */
[----:B------:R-:W-:Y:S01]  /*0380*/  SHF.L.U64.HI R78, R2, 0x2, R5 ;  /* 0x00000002024e7819 */ /* 0x000fe20000010205 */
[----:B-1----:R-:W-:-:S04]  /*0390*/  USHF.L.U32 UR8, UR8, 0x7, URZ ;  /* 0x0000000708087899 */ /* 0x002fc800080006ff */
[----:B------:R-:W-:Y:S02]  /*03a0*/  UIMAD.WIDE.U32 UR4, UR8, UR14, URZ ;  /* 0x0000000e080472a5 */ /* 0x000fe4000f8e00ff */
[----:B----4-:R-:W-:Y:S02]  /*03b0*/  USHF.L.U32 UR9, UR9, 0x7, URZ ;  /* 0x0000000709097899 */ /* 0x010fe400080006ff */
[----:B------:R-:W-:Y:S02]  /*03c0*/  UIMAD UR5, UR8, UR15, UR5 ;  /* 0x0000000f080572a4 */ /* 0x000fe4000f8e0205 */
[----:B--2---:R-:W-:Y:S02]  /*03d0*/  UIMAD.WIDE.U32 UR6, UR9, 0x4, UR6 ;  /* 0x00000004090678a5 */ /* 0x004fe4000f8e0006 */
[----:B---3--:R-:W-:-:S04]  /*03e0*/  ULEA UR8, UP0, UR4, UR10, 0x2 ;  /* 0x0000000a04087291 */ /* 0x008fc8000f8010ff */
[----:B------:R-:W-:Y:S01]  /*03f0*/  ULEA.HI.X UR9, UR4, UR11, UR5, 0x2, UP0 ;  /* 0x0000000b04097291 */ /* 0x000fe200080f1405 */
[----:B------:R-:W-:Y:S02]  /*0400*/  UMOV UR10, UR6 ;  /* 0x00000006000a7c82 */ /* 0x000fe40008000000 */
[----:B------:R-:W-:-:S09]  /*0410*/  UMOV UR4, URZ ;  /* 0x000000ff00047c82 */ /* 0x000fd20008000000 */
.L_x_2:
[----:B------:R-:W1:Y:S01]  /*0420*/  S2R R74, SR_TID.X ;  /* 0x00000000004a7919 */ /* 0x000e620000002100 */
[----:B------:R-:W-:Y:S01]  /*0430*/  @P0 LEA R10, R76, R77, 0x6 ;  /* 0x0000004d4c0a0211 */ /* 0x000fe200078e30ff */
[----:B------:R-:W2:Y:S01]  /*0440*/  @P1 LDC.64 R4, c[0x0][0x3a8] ;  /* 0x0000ea00ff041b82 */ /* 0x000ea20000000a00 */
[----:B------:R-:W-:Y:S01]  /*0450*/  @P1 MOV R7, RZ ;  /* 0x000000ff00071202 */ /* 0x000fe20000000f00 */
[----:B------:R-:W3:Y:S01]  /*0460*/  S2R R76, SR_TID.Y ;  /* 0x00000000004c7919 */ /* 0x000ee20000002200 */
[----:B-1----:R-:W-:Y:S02]  /*0470*/  @P1 SHF.L.U32 R77, R74, 0x3, RZ ;  /* 0x000000034a4d1819 */ /* 0x002fe400000006ff */
[----:B---3--:R-:W-:Y:S02]  /*0480*/  @P1 SHF.L.U32 R9, R76, 0x3, RZ ;  /* 0x000000034c091819 */ /* 0x008fe400000006ff */
[----:B------:R-:W-:-:S05]  /*0490*/  @P1 MOV R6, R77 ;  /* 0x0000004d00061202 */ /* 0x000fca0000000f00 */
[----:B--2---:R-:W-:Y:S01]  /*04a0*/  @P1 IMAD.WIDE.U32 R6, R9, R4, R6 ;  /* 0x0000000409061225 */ /* 0x004fe200078e0006 */
[----:B------:R-:W-:-:S03]  /*04b0*/  @P0 LEA R4, P2, R2, UR8, 0x2 ;  /* 0x0000000802040c11 */ /* 0x000fc6000f8410ff */
[----:B------:R-:W-:Y:S01]  /*04c0*/  @P1 IMAD R7, R9, R5, R7 ;  /* 0x0000000509071224 */ /* 0x000fe200078e0207 */
[----:B------:R-:W-:Y:S02]  /*04d0*/  @P1 LEA R8, P3, R6, UR10, 0x2 ;  /* 0x0000000a06081c11 */ /* 0x000fe4000f8610ff */
[----:B------:R-:W-:Y:S02]  /*04e0*/  @P0 IADD3.X R5, PT, PT, R78, UR9, RZ, P2, !PT ;  /* 0x000000094e050c10 */ /* 0x000fe400097fe4ff */
[----:B------:R-:W-:-:S03]  /*04f0*/  @P1 LEA.HI.X R9, R6, UR7, R7, 0x2, P3 ;  /* 0x0000000706091c11 */ /* 0x000fc600098f1407 */
[----:B0-----:R0:W2:Y:S04]  /*0500*/  @P0 LDG.E R4, desc[UR12][R4.64] ;  /* 0x0000000c04040981 */ /* 0x0010a8000c1e1900 */
[----:B------:R-:W3:Y:S01]  /*0510*/  @P1 LDG.E R8, desc[UR12][R8.64] ;  /* 0x0000000c08081981 */ /* 0x000ee2000c1e1900 */
[----:B------:R-:W1:Y:S01]  /*0520*/  S2UR UR6, SR_CgaCtaId ;  /* 0x00000000000679c3 */ /* 0x000e620000008800 */
[----:B------:R-:W-:Y:S01]  /*0530*/  @P1 MOV R6, 0x400 ;  /* 0x0000040000061802 */ /* 0x000fe20000000f00 */
[----:B------:R-:W-:Y:S01]  /*0540*/  UMOV UR5, 0x400 ;  /* 0x0000040000057882 */ /* 0x000fe20000000000 */
[----:B------:R-:W4:Y:S02]  /*0550*/  @P1 S2R R11, SR_CgaCtaId ;  /* 0x00000000000b1919 */ /* 0x000f240000008800 */
[----:B------:R-:W-:Y:S01]  /*0560*/  @P1 IADD3 R6, PT, PT, R6, 0x1000, RZ ;  /* 0x0000100006061810 */ /* 0x000fe20007ffe0ff */
[----:B-1----:R-:W-:-:S02]  /*0570*/  ULEA UR11, UR6, UR5, 0x18 ;  /* 0x00000005060b7291 */ /* 0x002fc4000f8ec0ff */
[----:B------:R-:W-:-:S04]  /*0580*/  UIADD3 UR5, UPT, UPT, UR5, 0x1000, URZ ;  /* 0x0000100005057890 */ /* 0x000fc8000fffe0ff */
[----:B------:R-:W-:Y:S01]  /*0590*/  @P0 LEA R7, R10, UR11, 0x2 ;  /* 0x0000000b0a070c11 */ /* 0x000fe2000f8e10ff */
[----:B------:R-:W-:Y:S01]  /*05a0*/  ULEA UR5, UR6, UR5, 0x18 ;  /* 0x0000000506057291 */ /* 0x000fe2000f8ec0ff */
[----:B0-----:R-:W-:Y:S02]  /*05b0*/  LEA R5, R76, UR11, 0x8 ;  /* 0x0000000b4c057c11 */ /* 0x001fe4000f8e40ff */
[----:B----4-:R-:W-:-:S03]  /*05c0*/  @P1 LEA R11, R11, R6, 0x18 ;  /* 0x000000060b0b1211 */ /* 0x010fc600078ec0ff */
[C---:B------:R-:W-:Y:S01]  /*05d0*/  LEA R80, R74.reuse, UR5, 0x5 ;  /* 0x000000054a507c11 */ /* 0x040fe2000f8e28ff */
[----:B------:R-:W-:Y:S01]  /*05e0*/  UMOV UR5, 0x10 ;  /* 0x0000001000057882 */ /* 0x000fe20000000000 */
[----:B------:R-:W-:Y:S02]  /*05f0*/  @P1 LEA R11, R74, R11, 0x5 ;  /* 0x0000000b4a0b1211 */ /* 0x000fe400078e28ff */
[----:B------:R-:W-:Y:S02]  /*0600*/  IADD3 R79, PT, PT, R5, 0x80, RZ ;  /* 0x00000080054f7810 */ /* 0x000fe40007ffe0ff */
[----:B------:R-:W-:Y:S01]  /*0610*/  IADD3 R80, PT, PT, R80, 0x10, RZ ;  /* 0x0000001050507810 */ /* 0x000fe20007ffe0ff */
[----:B--2---:R0:W-:Y:S04]  /*0620*/  @P0 STS [R7], R4 ;  /* 0x0000000407000388 */ /* 0x0041e80000000800 */
[----:B---3--:R0:W-:Y:S01]  /*0630*/  @P1 STS [R11], R8 ;  /* 0x000000080b001388 */ /* 0x0081e20000000800 */
[----:B------:R-:W-:Y:S06]  /*0640*/  BAR.SYNC.DEFER_BLOCKING 0x0 ;  /* 0x0000000000007b1d */ /* 0x000fec0000010000 */
.L_x_1:
[----:B0-----:R-:W-:Y:S01]  /*0650*/  LDS.128 R4, [R80+-0x10] ;  /* 0xfffff00050047984 */ /* 0x001fe20000000c00 */
[----:B------:R-:W-:-:S03]  /*0660*/  UIADD3 UR5, UPT, UPT, UR5, 0x200, URZ ;  /* 0x0000020005057890 */ /* 0x000fc6000fffe0ff */
[----:B------:R0:W-:Y:S01]  /*0670*/  LDS.128 R8, [R80] ;  /* 0x0000000050087984 */ /* 0x0001e20000000c00 */
[----:B------:R-:W-:-:S03]  /*0680*/  UISETP.NE.AND UP0, UPT, UR5, 0x1010, UPT ;  /* 0x000010100500788c */ /* 0x000fc6000bf05270 */
[----:B------:R-:W1:Y:S04]  /*0690*/  LDS R81, [R79+-0x60] ;  /* 0xffffa0004f517984 */ /* 0x000e680000000800 */
[----:B------:R-:W2:Y:S01]  /*06a0*/  LDS R82, [R79+-0x80] ;  /* 0xffff80004f527984 */ /* 0x000ea20000000800 */
[----:B0-----:R-:W-:-:S03]  /*06b0*/  IADD3 R80, PT, PT, R80, 0x200, RZ ;  /* 0x0000020050507810 */ /* 0x001fc60007ffe0ff */
[----:B------:R-:W0:Y:S04]  /*06c0*/  LDS R83, [R79+-0x40] ;  /* 0xffffc0004f537984 */ /* 0x000e280000000800 */
[----:B------:R-:W3:Y:S04]  /*06d0*/  LDS R85, [R79+-0x20] ;  /* 0xffffe0004f557984 */ /* 0x000ee80000000800 */
[----:B------:R-:W4:Y:S04]  /*06e0*/  LDS R87, [R79] ;  /* 0x000000004f577984 */ /* 0x000f280000000800 */
[----:B------:R-:W5:Y:S04]  /*06f0*/  LDS R89, [R79+0x20] ;  /* 0x000020004f597984 */ /* 0x000f680000000800 */
[----:B------:R-:W5:Y:S01]  /*0700*/  LDS R91, [R79+0x40] ;  /* 0x000040004f5b7984 */ /* 0x000f620000000800 */
[----:B-1----:R-:W-:Y:S01]  /*0710*/  FFMA R65, R4, R81, R65 ;  /* 0x0000005104417223 */ /* 0x002fe20000000041 */
[C---:B------:R-:W-:Y:S01]  /*0720*/  FFMA R64, R81.reuse, R5, R64 ;  /* 0x0000000551407223 */ /* 0x040fe20000000040 */
[C---:B------:R-:W-:Y:S01]  /*0730*/  FFMA R67, R81.reuse, R6, R67 ;  /* 0x0000000651437223 */ /* 0x040fe20000000043 */
[C---:B------:R-:W-:Y:S01]  /*0740*/  FFMA R66, R81.reuse, R7, R66 ;  /* 0x0000000751427223 */ /* 0x040fe20000000042 */
[----:B------:R-:W-:Y:S01]  /*0750*/  FFMA R69, R8, R81, R69 ;  /* 0x0000005108457223 */ /* 0x000fe20000000045 */
[C---:B------:R-:W-:Y:S01]  /*0760*/  FFMA R0, R81.reuse, R9, R0 ;  /* 0x0000000951007223 */ /* 0x040fe20000000000 */
[C---:B------:R-:W-:Y:S01]  /*0770*/  FFMA R13, R81.reuse, R10, R13 ;  /* 0x0000000a510d7223 */ /* 0x040fe2000000000d */
[----:B------:R-:W-:Y:S01]  /*0780*/  FFMA R12, R81, R11, R12 ;  /* 0x0000000b510c7223 */ /* 0x000fe2000000000c */
[C---:B--2---:R-:W-:Y:S01]  /*0790*/  FFMA R75, R82.reuse, R4, R75 ;  /* 0x00000004524b7223 */ /* 0x044fe2000000004b */
[----:B------:R-:W1:Y:S01]  /*07a0*/  LDS R81, [R79+0x60] ;  /* 0x000060004f517984 */ /* 0x000e620000000800 */
[C---:B------:R-:W-:Y:S01]  /*07b0*/  FFMA R72, R82.reuse, R5, R72 ;  /* 0x0000000552487223 */ /* 0x040fe20000000048 */
[C---:B------:R-:W-:Y:S01]  /*07c0*/  FFMA R73, R82.reuse, R6, R73 ;  /* 0x0000000652497223 */ /* 0x040fe20000000049 */
[C---:B------:R-:W-:Y:S01]  /*07d0*/  FFMA R70, R82.reuse, R7, R70 ;  /* 0x0000000752467223 */ /* 0x040fe20000000046 */
[C---:B------:R-:W-:Y:S01]  /*07e0*/  FFMA R71, R82.reuse, R8, R71 ;  /* 0x0000000852477223 */ /* 0x040fe20000000047 */
[C---:B------:R-:W-:Y:S01]  /*07f0*/  FFMA R60, R82.reuse, R9, R60 ;  /* 0x00000009523c7223 */ /* 0x040fe2000000003c */
[C---:B------:R-:W-:Y:S01]  /*0800*/  FFMA R63, R82.reuse, R10, R63 ;  /* 0x0000000a523f7223 */ /* 0x040fe2000000003f */
[----:B------:R-:W-:Y:S01]  /*0810*/  FFMA R62, R82, R11, R62 ;  /* 0x0000000b523e7223 */ /* 0x000fe2000000003e */
[----:B0-----:R-:W-:Y:S01]  /*0820*/  FFMA R15, R4, R83, R15 ;  /* 0x00000053040f7223 */ /* 0x001fe2000000000f */
[C---:B------:R-:W-:Y:S01]  /*0830*/  FFMA R14, R83.reuse, R5, R14 ;  /* 0x00000005530e7223 */ /* 0x040fe2000000000e */
[C---:B------:R-:W-:Y:S01]  /*0840*/  FFMA R17, R83.reuse, R6, R17 ;  /* 0x0000000653117223 */ /* 0x040fe20000000011 */
[C---:B------:R-:W-:Y:S01]  /*0850*/  FFMA R16, R83.reuse, R7, R16 ;  /* 0x0000000753107223 */ /* 0x040fe20000000010 */
[----:B------:R-:W-:Y:S01]  /*0860*/  FFMA R19, R8, R83, R19 ;  /* 0x0000005308137223 */ /* 0x000fe20000000013 */
[C---:B------:R-:W-:Y:S01]  /*0870*/  FFMA R18, R83.reuse, R9, R18 ;  /* 0x0000000953127223 */ /* 0x040fe20000000012 */
[C---:B------:R-:W-:Y:S01]  /*0880*/  FFMA R21, R83.reuse, R10, R21 ;  /* 0x0000000a53157223 */ /* 0x040fe20000000015 */
[----:B------:R-:W-:Y:S01]  /*0890*/  FFMA R20, R83, R11, R20 ;  /* 0x0000000b53147223 */ /* 0x000fe20000000014 */
[----:B---3--:R-:W-:Y:S01]  /*08a0*/  FFMA R23, R4, R85, R23 ;  /* 0x0000005504177223 */ /* 0x008fe20000000017 */
[C---:B------:R-:W-:Y:S01]  /*08b0*/  FFMA R22, R85.reuse, R5, R22 ;  /* 0x0000000555167223 */ /* 0x040fe20000000016 */
[C---:B------:R-:W-:Y:S01]  /*08c0*/  FFMA R25, R85.reuse, R6, R25 ;  /* 0x0000000655197223 */ /* 0x040fe20000000019 */
[C---:B------:R-:W-:Y:S01]  /*08d0*/  FFMA R24, R85.reuse, R7, R24 ;  /* 0x0000000755187223 */ /* 0x040fe20000000018 */
[----:B------:R-:W-:Y:S01]  /*08e0*/  FFMA R27, R8, R85, R27 ;  /* 0x00000055081b7223 */ /* 0x000fe2000000001b */
[C---:B------:R-:W-:Y:S01]  /*08f0*/  FFMA R26, R85.reuse, R9, R26 ;  /* 0x00000009551a7223 */ /* 0x040fe2000000001a */
[C---:B------:R-:W-:Y:S01]  /*0900*/  FFMA R29, R85.reuse, R10, R29 ;  /* 0x0000000a551d7223 */ /* 0x040fe2000000001d */
[----:B------:R-:W-:Y:S01]  /*0910*/  FFMA R28, R85, R11, R28 ;  /* 0x0000000b551c7223 */ /* 0x000fe2000000001c */
[----:B----4-:R-:W-:Y:S01]  /*0920*/  FFMA R31, R4, R87, R31 ;  /* 0x00000057041f7223 */ /* 0x010fe2000000001f */
[C---:B------:R-:W-:Y:S01]  /*0930*/  FFMA R30, R87.reuse, R5, R30 ;  /* 0x00000005571e7223 */ /* 0x040fe2000000001e */
[C---:B------:R-:W-:Y:S01]  /*0940*/  FFMA R33, R87.reuse, R6, R33 ;  /* 0x0000000657217223 */ /* 0x040fe20000000021 */
[C---:B------:R-:W-:Y:S01]  /*0950*/  FFMA R32, R87.reuse, R7, R32 ;  /* 0x0000000757207223 */ /* 0x040fe20000000020 */
[----:B------:R-:W-:Y:S01]  /*0960*/  FFMA R35, R8, R87, R35 ;  /* 0x0000005708237223 */ /* 0x000fe20000000023 */
[C---:B------:R-:W-:Y:S01]  /*0970*/  FFMA R34, R87.reuse, R9, R34 ;  /* 0x0000000957227223 */ /* 0x040fe20000000022 */
[C---:B------:R-:W-:Y:S01]  /*0980*/  FFMA R37, R87.reuse, R10, R37 ;  /* 0x0000000a57257223 */ /* 0x040fe20000000025 */
[----:B------:R-:W-:Y:S01]  /*0990*/  FFMA R36, R87, R11, R36 ;  /* 0x0000000b57247223 */ /* 0x000fe20000000024 */
[----:B-----5:R-:W-:Y:S01]  /*09a0*/  FFMA R39, R4, R89, R39 ;  /* 0x0000005904277223 */ /* 0x020fe20000000027 */
[C---:B------:R-:W-:Y:S01]  /*09b0*/  FFMA R38, R89.reuse, R5, R38 ;  /* 0x0000000559267223 */ /* 0x040fe20000000026 */
[C---:B------:R-:W-:Y:S01]  /*09c0*/  FFMA R41, R89.reuse, R6, R41 ;  /* 0x0000000659297223 */ /* 0x040fe20000000029 */
[C---:B------:R-:W-:Y:S01]  /*09d0*/  FFMA R40, R89.reuse, R7, R40 ;  /* 0x0000000759287223 */ /* 0x040fe20000000028 */
[----:B------:R-:W-:Y:S01]  /*09e0*/  FFMA R43, R8, R89, R43 ;  /* 0x00000059082b7223 */ /* 0x000fe2000000002b */
[C---:B------:R-:W-:Y:S01]  /*09f0*/  FFMA R42, R89.reuse, R9, R42 ;  /* 0x00000009592a7223 */ /* 0x040fe2000000002a */
[C---:B------:R-:W-:Y:S01]  /*0a00*/  FFMA R45, R89.reuse, R10, R45 ;  /* 0x0000000a592d7223 */ /* 0x040fe2000000002d */
[----:B------:R-:W-:Y:S01]  /*0a10*/  FFMA R44, R89, R11, R44 ;  /* 0x0000000b592c7223 */ /* 0x000fe2000000002c */
[----:B------:R-:W-:Y:S01]  /*0a20*/  FFMA R47, R4, R91, R47 ;  /* 0x0000005b042f7223 */ /* 0x000fe2000000002f */
[C---:B------:R-:W-:Y:S01]  /*0a30*/  FFMA R46, R91.reuse, R5, R46 ;  /* 0x000000055b2e7223 */ /* 0x040fe2000000002e */
[C---:B------:R-:W-:Y:S01]  /*0a40*/  FFMA R49, R91.reuse, R6, R49 ;  /* 0x000000065b317223 */ /* 0x040fe20000000031 */
[C---:B------:R-:W-:Y:S01]  /*0a50*/  FFMA R48, R91.reuse, R7, R48 ;  /* 0x000000075b307223 */ /* 0x040fe20000000030 */
[----:B------:R-:W-:Y:S01]  /*0a60*/  FFMA R51, R8, R91, R51 ;  /* 0x0000005b08337223 */ /* 0x000fe20000000033 */
[C---:B------:R-:W-:Y:S01]  /*0a70*/  FFMA R50, R91.reuse, R9, R50 ;  /* 0x000000095b327223 */ /* 0x040fe20000000032 */
[C---:B------:R-:W-:Y:S01]  /*0a80*/  FFMA R53, R91.reuse, R10, R53 ;  /* 0x0000000a5b357223 */ /* 0x040fe20000000035 */
[----:B------:R-:W-:Y:S01]  /*0a90*/  FFMA R52, R91, R11, R52 ;  /* 0x0000000b5b347223 */ /* 0x000fe20000000034 */
        /* <DEDUP_REMOVED lines=8> */
[----:B------:R-:W-:Y:S01]  /*0b20*/  IADD3 R79, PT, PT, R79, 0x4, RZ ;  /* 0x000000044f4f7810 */ /* 0x000fe20007ffe0ff */
[----:B------:R-:W-:Y:S06]  /*0b30*/  BRA.U UP0, `(.L_x_1) ;  /* 0xfffffff900c47547 */ /* 0x000fec000b83ffff */
[----:B------:R-:W0:Y:S01]  /*0b40*/  LDCU.128 UR16, c[0x0][0x3a0] ;  /* 0x00007400ff1077ac */ /* 0x000e220008000c00 */
[----:B------:R-:W-:Y:S02]  /*0b50*/  UIADD3 UR4, UPT, UPT, UR4, 0x8, URZ ;  /* 0x0000000804047890 */ /* 0x000fe4000fffe0ff */
[----:B------:R-:W-:-:S04]  /*0b60*/  UIADD3 UR8, UP1, UPT, UR8, 0x20, URZ ;  /* 0x0000002008087890 */ /* 0x000fc8000ff3e0ff */
[----:B------:R-:W-:Y:S02]  /*0b70*/  UIADD3.X UR9, UPT, UPT, URZ, UR9, URZ, UP1, !UPT ;  /* 0x00000009ff097290 */ /* 0x000fe40008ffe4ff */
[----:B0-----:R-:W-:Y:S02]  /*0b80*/  UISETP.GE.U32.AND UP0, UPT, UR4, UR16, UPT ;  /* 0x000000100400728c */ /* 0x001fe4000bf06070 */
[----:B------:R-:W-:Y:S02]  /*0b90*/  ULEA UR10, UP2, UR18, UR10, 0x5 ;  /* 0x0000000a120a7291 */ /* 0x000fe4000f8428ff */
[----:B------:R-:W-:Y:S02]  /*0ba0*/  UISETP.GE.U32.AND.EX UP0, UPT, URZ, UR17, UPT, UP0 ;  /* 0x00000011ff00728c */ /* 0x000fe4000bf06100 */
[----:B------:R-:W-:Y:S01]  /*0bb0*/  ULEA.HI.X UR7, UR18, UR7, UR19, 0x5, UP2 ;  /* 0x0000000712077291 */ /* 0x000fe200090f2c13 */
[----:B------:R-:W-:Y:S06]  /*0bc0*/  BAR.SYNC.DEFER_BLOCKING 0x0 ;  /* 0x0000000000007b1d */ /* 0x000fec0000010000 */
[----:B------:R-:W-:Y:S05]  /*0bd0*/  BRA.U !UP0, `(.L_x_2) ;  /* 0xfffffff908107547 */ /* 0x000fea000b83ffff */
.L_x_0:
[----:B------:R-:W1:Y:S01]  /*0be0*/  S2R R5, SR_CTAID.X ;  /* 0x0000000000057919 */ /* 0x000e620000002500 */
[----:B------:R-:W2:Y:S01]  /*0bf0*/  LDCU.64 UR4, c[0x0][0x3a8] ;  /* 0x00007500ff0477ac */ /* 0x000ea20008000a00 */
[----:B------:R-:W3:Y:S01]  /*0c00*/  S2R R3, SR_CTAID.Y ;  /* 0x0000000000037919 */ /* 0x000ee20000002600 */
[----:B------:R-:W4:Y:S01]  /*0c10*/  LDCU.64 UR6, c[0x0][0x390] ;  /* 0x00007200ff0677ac */ /* 0x000f220008000a00 */
[----:B------:R-:W5:Y:S01]  /*0c20*/  LDCU.64 UR8, c[0x0][0x3b0] ;  /* 0x00007600ff0877ac */ /* 0x000f620008000a00 */
[----:B-1----:R-:W-:Y:S02]  /*0c30*/  LEA R4, R5, R74, 0x4 ;  /* 0x0000004a05047211 */ /* 0x002fe400078e20ff */
[----:B------:R-:W-:Y:S02]  /*0c40*/  MOV R5, RZ ;  /* 0x000000ff00057202 */ /* 0x000fe40000000f00 */
[----:B---3--:R-:W-:Y:S02]  /*0c50*/  LEA R3, R3, R76, 0x4 ;  /* 0x0000004c03037211 */ /* 0x008fe400078e20ff */
[----:B------:R-:W-:-:S02]  /*0c60*/  SHF.L.U32 R4, R4, 0x3, RZ ;  /* 0x0000000304047819 */ /* 0x000fc400000006ff */
[----:B------:R-:W-:-:S05]  /*0c70*/  SHF.L.U32 R3, R3, 0x3, RZ ;  /* 0x0000000303037819 */ /* 0x000fca00000006ff */
[----:B--2---:R-:W-:-:S04]  /*0c80*/  IMAD.WIDE.U32 R4, R3, UR4, R4 ;  /* 0x0000000403047c25 */ /* 0x004fc8000f8e0004 */
[----:B------:R-:W-:Y:S01]  /*0c90*/  IMAD R3, R3, UR5, R5 ;  /* 0x0000000503037c24 */ /* 0x000fe2000f8e0205 */
[----:B----4-:R-:W-:-:S04]  /*0ca0*/  LEA R2, P0, R4, UR6, 0x2 ;  /* 0x0000000604027c11 */ /* 0x010fc8000f8010ff */
[----:B------:R-:W-:-:S05]  /*0cb0*/  LEA.HI.X R3, R4, UR7, R3, 0x2, P0 ;  /* 0x0000000704037c11 */ /* 0x000fca00080f1403 */
[----:B0-----:R-:W5:Y:S04]  /*0cc0*/  LDG.E R5, desc[UR12][R2.64+0x4] ;  /* 0x0000040c02057981 */ /* 0x001f68000c1e1900 */
[----:B------:R-:W2:Y:S04]  /*0cd0*/  LDG.E R6, desc[UR12][R2.64+0x8] ;  /* 0x0000080c02067981 */ /* 0x000ea8000c1e1900 */
[----:B------:R-:W3:Y:S04]  /*0ce0*/  LDG.E R4, desc[UR12][R2.64] ;  /* 0x0000000c02047981 */ /* 0x000ee8000c1e1900 */
[----:B------:R-:W4:Y:S04]  /*0cf0*/  LDG.E R7, desc[UR12][R2.64+0xc] ;  /* 0x00000c0c02077981 */ /* 0x000f28000c1e1900 */
[----:B------:R-:W4:Y:S04]  /*0d00*/  LDG.E R11, desc[UR12][R2.64+0x18] ;  /* 0x0000180c020b7981 */ /* 0x000f28000c1e1900 */
[----:B------:R-:W4:Y:S04]  /*0d10*/  LDG.E R8, desc[UR12][R2.64+0x10] ;  /* 0x0000100c02087981 */ /* 0x000f28000c1e1900 */
[----:B------:R-:W4:Y:S04]  /*0d20*/  LDG.E R10, desc[UR12][R2.64+0x14] ;  /* 0x0000140c020a7981 */ /* 0x000f28000c1e1900 */
[----:B------:R-:W4:Y:S01]  /*0d30*/  LDG.E R74, desc[UR12][R2.64+0x1c] ;  /* 0x00001c0c024a7981 */ /* 0x000f22000c1e1900 */
[----:B------:R-:W-:-:S02]  /*0d40*/  USHF.L.U32 UR6, UR4, 0x2, URZ ;  /* 0x0000000204067899 */ /* 0x000fc400080006ff */
[----:B------:R-:W-:Y:S01]  /*0d50*/  USHF.L.U64.HI UR4, UR4, 0x2, UR5 ;  /* 0x0000000204047899 */ /* 0x000fe20008010205 */
[----:B-----5:R-:W-:Y:S01]  /*0d60*/  FMUL R5, R5, UR9 ;  /* 0x0000000905057c20 */ /* 0x020fe20008400000 */
[----:B--2---:R-:W-:Y:S01]  /*0d70*/  FMUL R6, R6, UR9 ;  /* 0x0000000906067c20 */ /* 0x004fe20008400000 */
[----:B---3--:R-:W-:-:S03]  /*0d80*/  FMUL R4, R4, UR9 ;  /* 0x0000000904047c20 */ /* 0x008fc60008400000 */
[----:B------:R-:W-:Y:S01]  /*0d90*/  FFMA R73, R73, UR8, R6 ;  /* 0x0000000849497c23 */ /* 0x000fe20008000006 */
[----:B----4-:R-:W-:Y:S01]  /*0da0*/  FMUL R9, R7, UR9 ;  /* 0x0000000907097c20 */ /* 0x010fe20008400000 */
[----:B------:R-:W-:Y:S01]  /*0db0*/  FFMA R7, R72, UR8, R5 ;  /* 0x0000000848077c23 */ /* 0x000fe20008000005 */
[----:B------:R-:W-:Y:S01]  /*0dc0*/  FFMA R75, R75, UR8, R4 ;  /* 0x000000084b4b7c23 */ /* 0x000fe20008000004 */
[----:B------:R-:W-:Y:S01]  /*0dd0*/  FMUL R6, R11, UR9 ;  /* 0x000000090b067c20 */ /* 0x000fe20008400000 */
[----:B------:R-:W-:Y:S01]  /*0de0*/  IADD3 R4, P0, PT, R2, UR6, RZ ;  /* 0x0000000602047c10 */ /* 0x000fe2000ff1e0ff */
[----:B------:R-:W-:Y:S01]  /*0df0*/  FMUL R8, R8, UR9 ;  /* 0x0000000908087c20 */ /* 0x000fe20008400000 */
[----:B------:R0:W-:Y:S01]  /*0e00*/  STG.E desc[UR12][R2.64+0x4], R7 ;  /* 0x0000040702007986 */ /* 0x0001e2000c10190c */
[----:B------:R-:W-:Y:S01]  /*0e10*/  FMUL R5, R10, UR9 ;  /* 0x000000090a057c20 */ /* 0x000fe20008400000 */
[----:B------:R-:W-:Y:S01]  /*0e20*/  FMUL R11, R74, UR9 ;  /* 0x000000094a0b7c20 */ /* 0x000fe20008400000 */
[----:B------:R-:W-:Y:S01]  /*0e30*/  FFMA R9, R70, UR8, R9 ;  /* 0x0000000846097c23 */ /* 0x000fe20008000009 */
[----:B------:R-:W-:Y:S01]  /*0e40*/  FFMA R71, R71, UR8, R8 ;  /* 0x0000000847477c23 */ /* 0x000fe20008000008 */
[----:B------:R-:W-:Y:S01]  /*0e50*/  FFMA R63, R63, UR8, R6 ;  /* 0x000000083f3f7c23 */ /* 0x000fe20008000006 */
[----:B------:R-:W-:Y:S01]  /*0e60*/  FFMA R11, R62, UR8, R11 ;  /* 0x000000083e0b7c23 */ /* 0x000fe2000800000b */
[----:B0-----:R-:W-:Y:S01]  /*0e70*/  FFMA R7, R60, UR8, R5 ;  /* 0x000000083c077c23 */ /* 0x001fe20008000005 */
[----:B------:R-:W-:Y:S01]  /*0e80*/  IADD3.X R5, PT, PT, R3, UR4, RZ, P0, !PT ;  /* 0x0000000403057c10 */ /* 0x000fe200087fe4ff */
[----:B------:R-:W-:Y:S04]  /*0e90*/  STG.E desc[UR12][R2.64], R75 ;  /* 0x0000004b02007986 */ /* 0x000fe8000c10190c */
[----:B------:R-:W-:Y:S04]  /*0ea0*/  STG.E desc[UR12][R2.64+0x8], R73 ;  /* 0x0000084902007986 */ /* 0x000fe8000c10190c */
[----:B------:R0:W-:Y:S04]  /*0eb0*/  STG.E desc[UR12][R2.64+0xc], R9 ;  /* 0x00000c0902007986 */ /* 0x0001e8000c10190c */
[----:B------:R1:W-:Y:S04]  /*0ec0*/  STG.E desc[UR12][R2.64+0x10], R71 ;  /* 0x0000104702007986 */ /* 0x0003e8000c10190c */
[----:B------:R-:W-:Y:S04]  /*0ed0*/  STG.E desc[UR12][R2.64+0x14], R7 ;  /* 0x0000140702007986 */ /* 0x000fe8000c10190c */
[----:B------:R-:W-:Y:S04]  /*0ee0*/  STG.E desc[UR12][R2.64+0x18], R63 ;  /* 0x0000183f02007986 */ /* 0x000fe8000c10190c */
[----:B------:R2:W-:Y:S04]  /*0ef0*/  STG.E desc[UR12][R2.64+0x1c], R11 ;  /* 0x00001c0b02007986 */ /* 0x0005e8000c10190c */
[----:B------:R-:W2:Y:S04]  /*0f00*/  LDG.E R8, desc[UR12][R4.64+0x4] ;  /* 0x0000040c04087981 */ /* 0x000ea8000c1e1900 */
[----:B0-----:R-:W3:Y:S04]  /*0f10*/  LDG.E R9, desc[UR12][R4.64+0x8] ;  /* 0x0000080c04097981 */ /* 0x001ee8000c1e1900 */
[----:B------:R-:W4:Y:S04]  /*0f20*/  LDG.E R6, desc[UR12][R4.64] ;  /* 0x0000000c04067981 */ /* 0x000f28000c1e1900 */
[----:B------:R-:W5:Y:S04]  /*0f30*/  LDG.E R10, desc[UR12][R4.64+0xc] ;  /* 0x00000c0c040a7981 */ /* 0x000f68000c1e1900 */
[----:B------:R-:W5:Y:S04]  /*0f40*/  LDG.E R60, desc[UR12][R4.64+0x10] ;  /* 0x0000100c043c7981 */ /* 0x000f68000c1e1900 */
[----:B------:R-:W5:Y:S04]  /*0f50*/  LDG.E R62, desc[UR12][R4.64+0x14] ;  /* 0x0000140c043e7981 */ /* 0x000f68000c1e1900 */
[----:B------:R-:W5:Y:S04]  /*0f60*/  LDG.E R70, desc[UR12][R4.64+0x18] ;  /* 0x0000180c04467981 */ /* 0x000f68000c1e1900 */
[----:B-1----:R-:W5:Y:S01]  /*0f70*/  LDG.E R71, desc[UR12][R4.64+0x1c] ;  /* 0x00001c0c04477981 */ /* 0x002f62000c1e1900 */
[----:B--2---:R-:W-:Y:S01]  /*0f80*/  FMUL R3, R8, UR9 ;  /* 0x0000000908037c20 */ /* 0x004fe20008400000 */
[----:B---3--:R-:W-:-:S03]  /*0f90*/  FMUL R2, R9, UR9 ;  /* 0x0000000909027c20 */ /* 0x008fc60008400000 */
[----:B------:R-:W-:Y:S01]  /*0fa0*/  FFMA R7, R64, UR8, R3 ;  /* 0x0000000840077c23 */ /* 0x000fe20008000003 */
[----:B----4-:R-:W-:Y:S01]  /*0fb0*/  FMUL R6, R6, UR9 ;  /* 0x0000000906067c20 */ /* 0x010fe20008400000 */
[----:B------:R-:W-:Y:S01]  /*0fc0*/  FFMA R67, R67, UR8, R2 ;  /* 0x0000000843437c23 */ /* 0x000fe20008000002 */
[----:B------:R-:W-:Y:S01]  /*0fd0*/  IADD3 R2, P0, PT, R4, UR6, RZ ;  /* 0x0000000604027c10 */ /* 0x000fe2000ff1e0ff */
[----:B-----5:R-:W-:Y:S01]  /*0fe0*/  FMUL R9, R10, UR9 ;  /* 0x000000090a097c20 */ /* 0x020fe20008400000 */
[----:B------:R-:W-:Y:S01]  /*0ff0*/  FMUL R60, R60, UR9 ;  /* 0x000000093c3c7c20 */ /* 0x000fe20008400000 */
[----:B------:R-:W-:Y:S01]  /*1000*/  FMUL R3, R62, UR9 ;  /* 0x000000093e037c20 */ /* 0x000fe20008400000 */
[----:B------:R-:W-:Y:S01]  /*1010*/  FMUL R70, R70, UR9 ;  /* 0x0000000946467c20 */ /* 0x000fe20008400000 */
[----:B------:R-:W-:Y:S01]  /*1020*/  FMUL R71, R71, UR9 ;  /* 0x0000000947477c20 */ /* 0x000fe20008400000 */
[----:B------:R-:W-:Y:S01]  /*1030*/  FFMA R65, R65, UR8, R6 ;  /* 0x0000000841417c23 */ /* 0x000fe20008000006 */
[----:B------:R-:W-:Y:S01]  /*1040*/  FFMA R9, R66, UR8, R9 ;  /* 0x0000000842097c23 */ /* 0x000fe20008000009 */
[----:B------:R-:W-:Y:S01]  /*1050*/  FFMA R69, R69, UR8, R60 ;  /* 0x0000000845457c23 */ /* 0x000fe2000800003c */
[----:B------:R-:W-:Y:S01]  /*1060*/  FFMA R11, R0, UR8, R3 ;  /* 0x00000008000b7c23 */ /* 0x000fe20008000003 */
[----:B------:R-:W-:Y:S01]  /*1070*/  FFMA R13, R13, UR8, R70 ;  /* 0x000000080d0d7c23 */ /* 0x000fe20008000046 */
[----:B------:R-:W-:Y:S01]  /*1080*/  FFMA R71, R12, UR8, R71 ;  /* 0x000000080c477c23 */ /* 0x000fe20008000047 */
[----:B------:R-:W-:Y:S01]  /*1090*/  IADD3.X R3, PT, PT, R5, UR4, RZ, P0, !PT ;  /* 0x0000000405037c10 */ /* 0x000fe200087fe4ff */
[----:B------:R-:W-:Y:S04]  /*10a0*/  STG.E desc[UR12][R4.64], R65 ;  /* 0x0000004104007986 */ /* 0x000fe8000c10190c */
[----:B------:R0:W-:Y:S04]  /*10b0*/  STG.E desc[UR12][R4.64+0x4], R7 ;  /* 0x0000040704007986 */ /* 0x0001e8000c10190c */
[----:B------:R-:W-:Y:S04]  /*10c0*/  STG.E desc[UR12][R4.64+0x8], R67 ;  /* 0x0000084304007986 */ /* 0x000fe8000c10190c */
[----:B------:R-:W-:Y:S04]  /*10d0*/  STG.E desc[UR12][R4.64+0xc], R9 ;  /* 0x00000c0904007986 */ /* 0x000fe8000c10190c */
[----:B------:R-:W-:Y:S04]  /*10e0*/  STG.E desc[UR12][R4.64+0x10], R69 ;  /* 0x0000104504007986 */ /* 0x000fe8000c10190c */
[----:B------:R-:W-:Y:S04]  /*10f0*/  STG.E desc[UR12][R4.64+0x14], R11 ;  /* 0x0000140b04007986 */ /* 0x000fe8000c10190c */
[----:B------:R-:W-:Y:S04]  /*1100*/  STG.E desc[UR12][R4.64+0x18], R13 ;  /* 0x0000180d04007986 */ /* 0x000fe8000c10190c */
[----:B------:R1:W-:Y:S04]  /*1110*/  STG.E desc[UR12][R4.64+0x1c], R71 ;  /* 0x00001c4704007986 */ /* 0x0003e8000c10190c */
[----:B------:R-:W2:Y:S04]  /*1120*/  LDG.E R0, desc[UR12][R2.64] ;  /* 0x0000000c02007981 */ /* 0x000ea8000c1e1900 */
[----:B------:R-:W3:Y:S04]  /*1130*/  LDG.E R6, desc[UR12][R2.64+0x4] ;  /* 0x0000040c02067981 */ /* 0x000ee8000c1e1900 */
[----:B0-----:R-:W4:Y:S04]  /*1140*/  LDG.E R7, desc[UR12][R2.64+0x8] ;  /* 0x0000080c02077981 */ /* 0x001f28000c1e1900 */
[----:B------:R-:W5:Y:S04]  /*1150*/  LDG.E R8, desc[UR12][R2.64+0xc] ;  /* 0x00000c0c02087981 */ /* 0x000f68000c1e1900 */
[----:B------:R-:W5:Y:S04]  /*1160*/  LDG.E R10, desc[UR12][R2.64+0x10] ;  /* 0x0000100c020a7981 */ /* 0x000f68000c1e1900 */
[----:B------:R-:W5:Y:S04]  /*1170*/  LDG.E R12, desc[UR12][R2.64+0x14] ;  /* 0x0000140c020c7981 */ /* 0x000f68000c1e1900 */
[----:B------:R-:W5:Y:S04]  /*1180*/  LDG.E R60, desc[UR12][R2.64+0x18] ;  /* 0x0000180c023c7981 */ /* 0x000f68000c1e1900 */
[----:B------:R-:W5:Y:S01]  /*1190*/  LDG.E R62, desc[UR12][R2.64+0x1c] ;  /* 0x00001c0c023e7981 */ /* 0x000f62000c1e1900 */
[----:B-1----:R-:W-:Y:S01]  /*11a0*/  IADD3 R4, P0, PT, R2, UR6, RZ ;  /* 0x0000000602047c10 */ /* 0x002fe2000ff1e0ff */
[----:B--2---:R-:W-:Y:S01]  /*11b0*/  FMUL R0, R0, UR9 ;  /* 0x0000000900007c20 */ /* 0x004fe20008400000 */
[----:B---3--:R-:W-:-:S03]  /*11c0*/  FMUL R5, R6, UR9 ;  /* 0x0000000906057c20 */ /* 0x008fc60008400000 */
[----:B------:R-:W-:Y:S01]  /*11d0*/  FFMA R15, R15, UR8, R0 ;  /* 0x000000080f0f7c23 */ /* 0x000fe20008000000 */
[----:B----4-:R-:W-:Y:S01]  /*11e0*/  FMUL R0, R7, UR9 ;  /* 0x0000000907007c20 */ /* 0x010fe20008400000 */
[----:B------:R-:W-:Y:S01]  /*11f0*/  FFMA R7, R14, UR8, R5 ;  /* 0x000000080e077c23 */ /* 0x000fe20008000005 */
        /* <DEDUP_REMOVED lines=61> */
[----:B------:R-:W5:Y:S01]  /*15d0*/  LDG.E R14, desc[UR12][R2.64+0x1c] ;  /* 0x00001c0c020e7981 */ /* 0x000f62000c1e1900 */
[----:B-1----:R-:W-:Y:S01]  /*15e0*/  IADD3 R4, P0, PT, R2, UR6, RZ ;  /* 0x0000000602047c10 */ /* 0x002fe2000ff1e0ff */
[----:B--2---:R-:W-:-:S04]  /*15f0*/  FMUL R0, R0, UR9 ;  /* 0x0000000900007c20 */ /* 0x004fc80008400000 */
[----:B------:R-:W-:Y:S01]  /*1600*/  FFMA R31, R31, UR8, R0 ;  /* 0x000000081f1f7c23 */ /* 0x000fe20008000000 */
[----:B---3--:R-:W-:Y:S01]  /*1610*/  FMUL R0, R7, UR9 ;  /* 0x0000000907007c20 */ /* 0x008fe20008400000 */
[----:B----4-:R-:W-:-:S03]  /*1620*/  FMUL R5, R6, UR9 ;  /* 0x0000000906057c20 */ /* 0x010fc60008400000 */
[----:B------:R-:W-:Y:S01]  /*1630*/  FFMA R33, R33, UR8, R0 ;  /* 0x0000000821217c23 */ /* 0x000fe20008000000 */
        /* <DEDUP_REMOVED lines=81> */
[----:B------:R-:W-:Y:S04]  /*1b50*/  STG.E desc[UR12][R2.64+0x4], R7 ;  /* 0x0000040702007986 */ /* 0x000fe8000c10190c */
[----:B------:R-:W-:Y:S04]  /*1b60*/  STG.E desc[UR12][R2.64+0x8], R49 ;  /* 0x0000083102007986 */ /* 0x000fe8000c10190c */
[----:B------:R0:W-:Y:S04]  /*1b70*/  STG.E desc[UR12][R2.64+0xc], R9 ;  /* 0x00000c0902007986 */ /* 0x0001e8000c10190c */
[----:B------:R-:W-:Y:S04]  /*1b80*/  STG.E desc[UR12][R2.64+0x10], R51 ;  /* 0x0000103302007986 */ /* 0x000fe8000c10190c */
[----:B------:R-:W-:Y:S04]  /*1b90*/  STG.E desc[UR12][R2.64+0x14], R11 ;  /* 0x0000140b02007986 */ /* 0x000fe8000c10190c */
[----:B------:R-:W-:Y:S04]  /*1ba0*/  STG.E desc[UR12][R2.64+0x18], R53 ;  /* 0x0000183502007986 */ /* 0x000fe8000c10190c */
[----:B------:R1:W-:Y:S04]  /*1bb0*/  STG.E desc[UR12][R2.64+0x1c], R13 ;  /* 0x00001c0d02007986 */ /* 0x0003e8000c10190c */
[----:B------:R-:W2:Y:S04]  /*1bc0*/  LDG.E R0, desc[UR12][R4.64] ;  /* 0x0000000c04007981 */ /* 0x000ea8000c1e1900 */
[----:B------:R-:W3:Y:S04]  /*1bd0*/  LDG.E R6, desc[UR12][R4.64+0x4] ;  /* 0x0000040c04067981 */ /* 0x000ee8000c1e1900 */
[----:B------:R-:W4:Y:S04]  /*1be0*/  LDG.E R8, desc[UR12][R4.64+0x8] ;  /* 0x0000080c04087981 */ /* 0x000f28000c1e1900 */
[----:B0-----:R-:W5:Y:S04]  /*1bf0*/  LDG.E R9, desc[UR12][R4.64+0xc] ;  /* 0x00000c0c04097981 */ /* 0x001f68000c1e1900 */
[----:B------:R-:W5:Y:S04]  /*1c00*/  LDG.E R10, desc[UR12][R4.64+0x10] ;  /* 0x0000100c040a7981 */ /* 0x000f68000c1e1900 */
[----:B------:R-:W1:Y:S04]  /*1c10*/  LDG.E R12, desc[UR12][R4.64+0x14] ;  /* 0x0000140c040c7981 */ /* 0x000e68000c1e1900 */
[----:B------:R-:W5:Y:S04]  /*1c20*/  LDG.E R14, desc[UR12][R4.64+0x18] ;  /* 0x0000180c040e7981 */ /* 0x000f68000c1e1900 */
[----:B------:R-:W5:Y:S01]  /*1c30*/  LDG.E R15, desc[UR12][R4.64+0x1c] ;  /* 0x00001c0c040f7981 */ /* 0x000f62000c1e1900 */
[----:B--2---:R-:W-:Y:S01]  /*1c40*/  FMUL R0, R0, UR9 ;  /* 0x0000000900007c20 */ /* 0x004fe20008400000 */
[----:B---3--:R-:W-:Y:S01]  /*1c50*/  FMUL R7, R6, UR9 ;  /* 0x0000000906077c20 */ /* 0x008fe20008400000 */
[----:B----4-:R-:W-:Y:S01]  /*1c60*/  FMUL R8, R8, UR9 ;  /* 0x0000000908087c20 */ /* 0x010fe20008400000 */
[----:B-----5:R-:W-:Y:S01]  /*1c70*/  FMUL R9, R9, UR9 ;  /* 0x0000000909097c20 */ /* 0x020fe20008400000 */
[----:B------:R-:W-:Y:S01]  /*1c80*/  FMUL R10, R10, UR9 ;  /* 0x000000090a0a7c20 */ /* 0x000fe20008400000 */
[----:B-1----:R-:W-:Y:S01]  /*1c90*/  FMUL R3, R12, UR9 ;  /* 0x000000090c037c20 */ /* 0x002fe20008400000 */
        /* <DEDUP_REMOVED lines=8> */
[----:B------:R-:W-:Y:S01]  /*1d20*/  FFMA R61, R61, UR8, R14 ;  /* 0x000000083d3d7c23 */ /* 0x000fe2000800000e */
[----:B------:R-:W-:Y:S01]  /*1d30*/  FFMA R15, R68, UR8, R15 ;  /* 0x00000008440f7c23 */ /* 0x000fe2000800000f */
[----:B------:R-:W-:Y:S04]  /*1d40*/  STG.E desc[UR12][R4.64], R55 ;  /* 0x0000003704007986 */ /* 0x000fe8000c10190c */
[----:B------:R-:W-:Y:S04]  /*1d50*/  STG.E desc[UR12][R4.64+0x4], R7 ;  /* 0x0000040704007986 */ /* 0x000fe8000c10190c */
[----:B------:R-:W-:Y:S04]  /*1d60*/  STG.E desc[UR12][R4.64+0x8], R57 ;  /* 0x0000083904007986 */ /* 0x000fe8000c10190c */
[----:B------:R-:W-:Y:S04]  /*1d70*/  STG.E desc[UR12][R4.64+0xc], R9 ;  /* 0x00000c0904007986 */ /* 0x000fe8000c10190c */
[----:B------:R-:W-:Y:S04]  /*1d80*/  STG.E desc[UR12][R4.64+0x10], R59 ;  /* 0x0000103b04007986 */ /* 0x000fe8000c10190c */
[----:B------:R-:W-:Y:S04]  /*1d90*/  STG.E desc[UR12][R4.64+0x14], R3 ;  /* 0x0000140304007986 */ /* 0x000fe8000c10190c */
[----:B------:R-:W-:Y:S04]  /*1da0*/  STG.E desc[UR12][R4.64+0x18], R61 ;  /* 0x0000183d04007986 */ /* 0x000fe8000c10190c */
[----:B------:R-:W-:Y:S01]  /*1db0*/  STG.E desc[UR12][R4.64+0x1c], R15 ;  /* 0x00001c0f04007986 */ /* 0x000fe2000c10190c */
[----:B------:R-:W-:Y:S05]  /*1dc0*/  EXIT ;  /* 0x000000000000794d */ /* 0x000fea0003800000 */
.L_x_3:
[----:B------:R-:W-:-:S00]  /*1dd0*/  BRA `(.L_x_3) ;  /* 0xfffffffc00fc7947 */ /* 0x000fc0000383ffff */
[----:B------:R-:W-:-:S00]  /*1de0*/  NOP ;  /* 0x0000000000007918 */ /* 0x000fc00000000000 */
        /* <DEDUP_REMOVED lines=9> */
.L_x_4:


//--------------------- .nv.shared._Z29Sgemm_kernel_tiling_thread_2dILi128ELi8ELi128ELi8EEvPfS0_S0_mmmff --------------------------
	.section	.nv.shared._Z29Sgemm_kernel_tiling_thread_2dILi128ELi8ELi128ELi8EEvPfS0_S0_mmmff,"aw",@nobits
	.sectionflags	@""
	.align	4
.nv.shared._Z29Sgemm_kernel_tiling_thread_2dILi128ELi8ELi128ELi8EEvPfS0_S0_mmmff:
	.zero		9216


//--------------------- .nv.shared.reserved.0     --------------------------
	.section	.nv.shared.reserved.0,"aw",@nobits
	.weak		__nv_reservedSMEM_offset_0_alias
	.size		__nv_reservedSMEM_offset_0_alias, 0, 64
	.other		__nv_reservedSMEM_offset_0_alias,@"STO_CUDA_RESERVED_SHARED STV_DEFAULT"
__nv_reservedSMEM_offset_0_alias:
	.zero		0
	.zero		64


//--------------------- .nv.constant0._Z29Sgemm_kernel_tiling_thread_2dILi128ELi8ELi128ELi8EEvPfS0_S0_mmmff --------------------------
	.section	.nv.constant0._Z29Sgemm_kernel_tiling_thread_2dILi128ELi8ELi128ELi8EEvPfS0_S0_mmmff,"a",@progbits
	.sectionflags	@""
	.align	4
.nv.constant0._Z29Sgemm_kernel_tiling_thread_2dILi128ELi8ELi128ELi8EEvPfS0_S0_mmmff:
	.zero		952


//--------------------- SYMBOLS --------------------------

	.type		.nv.reservedSmem.offset0,@object
	.size		.nv.reservedSmem.offset0,0x4
	.type		.nv.reservedSmem.cap,@object
	.size		.nv.reservedSmem.cap,0x4
